//
// Generated by NVIDIA NVVM Compiler
//
// Compiler Build ID: CL-36424714
// Cuda compilation tools, release 13.0, V13.0.88
// Based on NVVM 20.0.0
//

.version 9.0
.target sm_100
.address_size 64

	// .globl	_Z19gather_atomic_naiveiPiS_S_S_
// _ZZ19gather_atomic_blockiPiS_S_S_E14block_triangle has been demoted
// _ZZ18gather_atomic_warpiPiS_S_S_E13warp_triangle has been demoted

.visible .entry _Z19gather_atomic_naiveiPiS_S_S_(
	.param .u32 _Z19gather_atomic_naiveiPiS_S_S__param_0,
	.param .u64 .ptr .align 1 _Z19gather_atomic_naiveiPiS_S_S__param_1,
	.param .u64 .ptr .align 1 _Z19gather_atomic_naiveiPiS_S_S__param_2,
	.param .u64 .ptr .align 1 _Z19gather_atomic_naiveiPiS_S_S__param_3,
	.param .u64 .ptr .align 1 _Z19gather_atomic_naiveiPiS_S_S__param_4
)
{
	.reg .pred 	%p<7>;
	.reg .b32 	%r<31>;
	.reg .b64 	%rd<20>;

	ld.param.u32 	%r17, [_Z19gather_atomic_naiveiPiS_S_S__param_0];
	ld.param.u64 	%rd6, [_Z19gather_atomic_naiveiPiS_S_S__param_1];
	ld.param.u64 	%rd8, [_Z19gather_atomic_naiveiPiS_S_S__param_2];
	ld.param.u64 	%rd9, [_Z19gather_atomic_naiveiPiS_S_S__param_3];
	ld.param.u64 	%rd7, [_Z19gather_atomic_naiveiPiS_S_S__param_4];
	cvta.to.global.u64 	%rd1, %rd9;
	cvta.to.global.u64 	%rd2, %rd8;
	mov.u32 	%r18, %ctaid.x;
	mov.u32 	%r19, %ntid.x;
	mov.u32 	%r20, %tid.x;
	mad.lo.s32 	%r1, %r18, %r19, %r20;
	setp.ge.s32 	%p1, %r1, %r17;
	@%p1 bra 	$L__BB0_9;
	cvta.to.global.u64 	%rd10, %rd6;
	mul.wide.s32 	%rd11, %r1, 4;
	add.s64 	%rd12, %rd10, %rd11;
	ld.global.u32 	%r21, [%rd12];
	add.s64 	%rd13, %rd2, %rd11;
	ld.global.u32 	%r2, [%rd13];
	mul.wide.s32 	%rd14, %r21, 4;
	add.s64 	%rd3, %rd1, %rd14;
	ld.global.u32 	%r26, [%rd3];
	ld.global.u32 	%r30, [%rd3+4];
	setp.ge.s32 	%p2, %r26, %r30;
	@%p2 bra 	$L__BB0_9;
	cvta.to.global.u64 	%rd4, %rd7;
$L__BB0_3:
	mul.wide.s32 	%rd15, %r26, 4;
	add.s64 	%rd16, %rd2, %rd15;
	ld.global.u32 	%r22, [%rd16];
	mul.wide.s32 	%rd17, %r22, 4;
	add.s64 	%rd5, %rd1, %rd17;
	ld.global.u32 	%r28, [%rd5];
	ld.global.u32 	%r29, [%rd5+4];
	setp.ge.s32 	%p3, %r28, %r29;
	@%p3 bra 	$L__BB0_8;
$L__BB0_4:
	mul.wide.s32 	%rd18, %r28, 4;
	add.s64 	%rd19, %rd2, %rd18;
	ld.global.u32 	%r23, [%rd19];
	setp.ne.s32 	%p4, %r23, %r2;
	@%p4 bra 	$L__BB0_6;
	atom.global.add.u32 	%r24, [%rd4], 1;
	ld.global.u32 	%r29, [%rd5+4];
$L__BB0_6:
	add.s32 	%r28, %r28, 1;
	setp.lt.s32 	%p5, %r28, %r29;
	@%p5 bra 	$L__BB0_4;
	ld.global.u32 	%r30, [%rd3+4];
$L__BB0_8:
	add.s32 	%r26, %r26, 1;
	setp.lt.s32 	%p6, %r26, %r30;
	@%p6 bra 	$L__BB0_3;
$L__BB0_9:
	ret;

}
	// .globl	_Z19gather_atomic_blockiPiS_S_S_
.visible .entry _Z19gather_atomic_blockiPiS_S_S_(
	.param .u32 _Z19gather_atomic_blockiPiS_S_S__param_0,
	.param .u64 .ptr .align 1 _Z19gather_atomic_blockiPiS_S_S__param_1,
	.param .u64 .ptr .align 1 _Z19gather_atomic_blockiPiS_S_S__param_2,
	.param .u64 .ptr .align 1 _Z19gather_atomic_blockiPiS_S_S__param_3,
	.param .u64 .ptr .align 1 _Z19gather_atomic_blockiPiS_S_S__param_4
)
{
	.reg .pred 	%p<47>;
	.reg .b32 	%r<104>;
	.reg .b64 	%rd<27>;
	// demoted variable
	.shared .align 4 .u32 _ZZ19gather_atomic_blockiPiS_S_S_E14block_triangle;
	ld.param.u32 	%r24, [_Z19gather_atomic_blockiPiS_S_S__param_0];
	ld.param.u64 	%rd8, [_Z19gather_atomic_blockiPiS_S_S__param_1];
	ld.param.u64 	%rd10, [_Z19gather_atomic_blockiPiS_S_S__param_2];
	ld.param.u64 	%rd11, [_Z19gather_atomic_blockiPiS_S_S__param_3];
	ld.param.u64 	%rd9, [_Z19gather_atomic_blockiPiS_S_S__param_4];
	cvta.to.global.u64 	%rd1, %rd11;
	cvta.to.global.u64 	%rd2, %rd10;
	mov.u32 	%r25, %ctaid.x;
	mov.u32 	%r26, %ntid.x;
	mov.u32 	%r1, %tid.x;
	mad.lo.s32 	%r2, %r25, %r26, %r1;
	setp.ne.s32 	%p1, %r1, 0;
	@%p1 bra 	$L__BB1_2;
	mov.b32 	%r27, 0;
	st.shared.u32 	[_ZZ19gather_atomic_blockiPiS_S_S_E14block_triangle], %r27;
$L__BB1_2:
	bar.sync 	0;
	setp.ge.s32 	%p2, %r2, %r24;
	@%p2 bra 	$L__BB1_81;
	cvta.to.global.u64 	%rd12, %rd8;
	mul.wide.s32 	%rd13, %r2, 4;
	add.s64 	%rd14, %rd12, %rd13;
	ld.global.u32 	%r28, [%rd14];
	add.s64 	%rd15, %rd2, %rd13;
	ld.global.u32 	%r3, [%rd15];
	mul.wide.s32 	%rd16, %r28, 4;
	add.s64 	%rd17, %rd1, %rd16;
	ld.global.u32 	%r98, [%rd17];
	ld.global.u32 	%r5, [%rd17+4];
	setp.ge.s32 	%p3, %r98, %r5;
	@%p3 bra 	$L__BB1_81;
	add.s64 	%rd3, %rd2, 32;
$L__BB1_5:
	mul.wide.s32 	%rd18, %r98, 4;
	add.s64 	%rd19, %rd2, %rd18;
	ld.global.u32 	%r29, [%rd19];
	mul.wide.s32 	%rd20, %r29, 4;
	add.s64 	%rd21, %rd1, %rd20;
	ld.global.u32 	%r101, [%rd21];
	ld.global.u32 	%r8, [%rd21+4];
	setp.ge.s32 	%p4, %r101, %r8;
	@%p4 bra 	$L__BB1_80;
	add.s32 	%r30, %r101, 1;
	max.s32 	%r31, %r8, %r30;
	sub.s32 	%r9, %r31, %r101;
	and.b32  	%r10, %r9, 15;
	sub.s32 	%r32, %r101, %r31;
	setp.gt.u32 	%p5, %r32, -16;
	@%p5 bra 	$L__BB1_41;
	and.b32  	%r33, %r9, -16;
	neg.s32 	%r99, %r33;
$L__BB1_8:
	.pragma "nounroll";
	mul.wide.s32 	%rd22, %r101, 4;
	add.s64 	%rd4, %rd3, %rd22;
	ld.global.u32 	%r34, [%rd4+-32];
	setp.ne.s32 	%p6, %r34, %r3;
	@%p6 bra 	$L__BB1_10;
	atom.shared.add.u32 	%r35, [_ZZ19gather_atomic_blockiPiS_S_S_E14block_triangle], 1;
$L__BB1_10:
	ld.global.u32 	%r36, [%rd4+-28];
	setp.ne.s32 	%p7, %r36, %r3;
	@%p7 bra 	$L__BB1_12;
	atom.shared.add.u32 	%r37, [_ZZ19gather_atomic_blockiPiS_S_S_E14block_triangle], 1;
$L__BB1_12:
	ld.global.u32 	%r38, [%rd4+-24];
	setp.ne.s32 	%p8, %r38, %r3;
	@%p8 bra 	$L__BB1_14;
	atom.shared.add.u32 	%r39, [_ZZ19gather_atomic_blockiPiS_S_S_E14block_triangle], 1;
$L__BB1_14:
	ld.global.u32 	%r40, [%rd4+-20];
	setp.ne.s32 	%p9, %r40, %r3;
	@%p9 bra 	$L__BB1_16;
	atom.shared.add.u32 	%r41, [_ZZ19gather_atomic_blockiPiS_S_S_E14block_triangle], 1;
$L__BB1_16:
	ld.global.u32 	%r42, [%rd4+-16];
	setp.ne.s32 	%p10, %r42, %r3;
	@%p10 bra 	$L__BB1_18;
	atom.shared.add.u32 	%r43, [_ZZ19gather_atomic_blockiPiS_S_S_E14block_triangle], 1;
$L__BB1_18:
	ld.global.u32 	%r44, [%rd4+-12];
	setp.ne.s32 	%p11, %r44, %r3;
	@%p11 bra 	$L__BB1_20;
	atom.shared.add.u32 	%r45, [_ZZ19gather_atomic_blockiPiS_S_S_E14block_triangle], 1;
$L__BB1_20:
	ld.global.u32 	%r46, [%rd4+-8];
	setp.ne.s32 	%p12, %r46, %r3;
	@%p12 bra 	$L__BB1_22;
	atom.shared.add.u32 	%r47, [_ZZ19gather_atomic_blockiPiS_S_S_E14block_triangle], 1;
$L__BB1_22:
	ld.global.u32 	%r48, [%rd4+-4];
	setp.ne.s32 	%p13, %r48, %r3;
	@%p13 bra 	$L__BB1_24;
	atom.shared.add.u32 	%r49, [_ZZ19gather_atomic_blockiPiS_S_S_E14block_triangle], 1;
$L__BB1_24:
	ld.global.u32 	%r50, [%rd4];
	setp.ne.s32 	%p14, %r50, %r3;
	@%p14 bra 	$L__BB1_26;
	atom.shared.add.u32 	%r51, [_ZZ19gather_atomic_blockiPiS_S_S_E14block_triangle], 1;
$L__BB1_26:
	ld.global.u32 	%r52, [%rd4+4];
	setp.ne.s32 	%p15, %r52, %r3;
	@%p15 bra 	$L__BB1_28;
	atom.shared.add.u32 	%r53, [_ZZ19gather_atomic_blockiPiS_S_S_E14block_triangle], 1;
$L__BB1_28:
	ld.global.u32 	%r54, [%rd4+8];
	setp.ne.s32 	%p16, %r54, %r3;
	@%p16 bra 	$L__BB1_30;
	atom.shared.add.u32 	%r55, [_ZZ19gather_atomic_blockiPiS_S_S_E14block_triangle], 1;
$L__BB1_30:
	ld.global.u32 	%r56, [%rd4+12];
	setp.ne.s32 	%p17, %r56, %r3;
	@%p17 bra 	$L__BB1_32;
	atom.shared.add.u32 	%r57, [_ZZ19gather_atomic_blockiPiS_S_S_E14block_triangle], 1;
$L__BB1_32:
	ld.global.u32 	%r58, [%rd4+16];
	setp.ne.s32 	%p18, %r58, %r3;
	@%p18 bra 	$L__BB1_34;
	atom.shared.add.u32 	%r59, [_ZZ19gather_atomic_blockiPiS_S_S_E14block_triangle], 1;
$L__BB1_34:
	ld.global.u32 	%r60, [%rd4+20];
	setp.ne.s32 	%p19, %r60, %r3;
	@%p19 bra 	$L__BB1_36;
	atom.shared.add.u32 	%r61, [_ZZ19gather_atomic_blockiPiS_S_S_E14block_triangle], 1;
$L__BB1_36:
	ld.global.u32 	%r62, [%rd4+24];
	setp.ne.s32 	%p20, %r62, %r3;
	@%p20 bra 	$L__BB1_38;
	atom.shared.add.u32 	%r63, [_ZZ19gather_atomic_blockiPiS_S_S_E14block_triangle], 1;
$L__BB1_38:
	ld.global.u32 	%r64, [%rd4+28];
	setp.ne.s32 	%p21, %r64, %r3;
	@%p21 bra 	$L__BB1_40;
	atom.shared.add.u32 	%r65, [_ZZ19gather_atomic_blockiPiS_S_S_E14block_triangle], 1;
$L__BB1_40:
	add.s32 	%r101, %r101, 16;
	add.s32 	%r99, %r99, 16;
	setp.ne.s32 	%p22, %r99, 0;
	@%p22 bra 	$L__BB1_8;
$L__BB1_41:
	setp.eq.s32 	%p23, %r10, 0;
	@%p23 bra 	$L__BB1_80;
	and.b32  	%r17, %r9, 7;
	setp.lt.u32 	%p24, %r10, 8;
	@%p24 bra 	$L__BB1_60;
	mul.wide.s32 	%rd23, %r101, 4;
	add.s64 	%rd5, %rd2, %rd23;
	ld.global.u32 	%r66, [%rd5];
	setp.ne.s32 	%p25, %r66, %r3;
	@%p25 bra 	$L__BB1_45;
	atom.shared.add.u32 	%r67, [_ZZ19gather_atomic_blockiPiS_S_S_E14block_triangle], 1;
$L__BB1_45:
	ld.global.u32 	%r68, [%rd5+4];
	setp.ne.s32 	%p26, %r68, %r3;
	@%p26 bra 	$L__BB1_47;
	atom.shared.add.u32 	%r69, [_ZZ19gather_atomic_blockiPiS_S_S_E14block_triangle], 1;
$L__BB1_47:
	ld.global.u32 	%r70, [%rd5+8];
	setp.ne.s32 	%p27, %r70, %r3;
	@%p27 bra 	$L__BB1_49;
	atom.shared.add.u32 	%r71, [_ZZ19gather_atomic_blockiPiS_S_S_E14block_triangle], 1;
$L__BB1_49:
	ld.global.u32 	%r72, [%rd5+12];
	setp.ne.s32 	%p28, %r72, %r3;
	@%p28 bra 	$L__BB1_51;
	atom.shared.add.u32 	%r73, [_ZZ19gather_atomic_blockiPiS_S_S_E14block_triangle], 1;
$L__BB1_51:
	ld.global.u32 	%r74, [%rd5+16];
	setp.ne.s32 	%p29, %r74, %r3;
	@%p29 bra 	$L__BB1_53;
	atom.shared.add.u32 	%r75, [_ZZ19gather_atomic_blockiPiS_S_S_E14block_triangle], 1;
$L__BB1_53:
	ld.global.u32 	%r76, [%rd5+20];
	setp.ne.s32 	%p30, %r76, %r3;
	@%p30 bra 	$L__BB1_55;
	atom.shared.add.u32 	%r77, [_ZZ19gather_atomic_blockiPiS_S_S_E14block_triangle], 1;
$L__BB1_55:
	ld.global.u32 	%r78, [%rd5+24];
	setp.ne.s32 	%p31, %r78, %r3;
	@%p31 bra 	$L__BB1_57;
	atom.shared.add.u32 	%r79, [_ZZ19gather_atomic_blockiPiS_S_S_E14block_triangle], 1;
$L__BB1_57:
	ld.global.u32 	%r80, [%rd5+28];
	setp.ne.s32 	%p32, %r80, %r3;
	@%p32 bra 	$L__BB1_59;
	atom.shared.add.u32 	%r81, [_ZZ19gather_atomic_blockiPiS_S_S_E14block_triangle], 1;
$L__BB1_59:
	add.s32 	%r101, %r101, 8;
$L__BB1_60:
	setp.eq.s32 	%p33, %r17, 0;
	@%p33 bra 	$L__BB1_80;
	and.b32  	%r20, %r9, 3;
	setp.lt.u32 	%p34, %r17, 4;
	@%p34 bra 	$L__BB1_71;
	mul.wide.s32 	%rd24, %r101, 4;
	add.s64 	%rd6, %rd2, %rd24;
	ld.global.u32 	%r82, [%rd6];
	setp.ne.s32 	%p35, %r82, %r3;
	@%p35 bra 	$L__BB1_64;
	atom.shared.add.u32 	%r83, [_ZZ19gather_atomic_blockiPiS_S_S_E14block_triangle], 1;
$L__BB1_64:
	ld.global.u32 	%r84, [%rd6+4];
	setp.ne.s32 	%p36, %r84, %r3;
	@%p36 bra 	$L__BB1_66;
	atom.shared.add.u32 	%r85, [_ZZ19gather_atomic_blockiPiS_S_S_E14block_triangle], 1;
$L__BB1_66:
	ld.global.u32 	%r86, [%rd6+8];
	setp.ne.s32 	%p37, %r86, %r3;
	@%p37 bra 	$L__BB1_68;
	atom.shared.add.u32 	%r87, [_ZZ19gather_atomic_blockiPiS_S_S_E14block_triangle], 1;
$L__BB1_68:
	ld.global.u32 	%r88, [%rd6+12];
	setp.ne.s32 	%p38, %r88, %r3;
	@%p38 bra 	$L__BB1_70;
	atom.shared.add.u32 	%r89, [_ZZ19gather_atomic_blockiPiS_S_S_E14block_triangle], 1;
$L__BB1_70:
	add.s32 	%r101, %r101, 4;
$L__BB1_71:
	setp.eq.s32 	%p39, %r20, 0;
	@%p39 bra 	$L__BB1_80;
	mul.wide.s32 	%rd25, %r101, 4;
	add.s64 	%rd7, %rd2, %rd25;
	ld.global.u32 	%r90, [%rd7];
	setp.ne.s32 	%p40, %r90, %r3;
	@%p40 bra 	$L__BB1_74;
	atom.shared.add.u32 	%r91, [_ZZ19gather_atomic_blockiPiS_S_S_E14block_triangle], 1;
$L__BB1_74:
	setp.eq.s32 	%p41, %r20, 1;
	@%p41 bra 	$L__BB1_80;
	ld.global.u32 	%r92, [%rd7+4];
	setp.ne.s32 	%p42, %r92, %r3;
	@%p42 bra 	$L__BB1_77;
	atom.shared.add.u32 	%r93, [_ZZ19gather_atomic_blockiPiS_S_S_E14block_triangle], 1;
$L__BB1_77:
	setp.eq.s32 	%p43, %r20, 2;
	@%p43 bra 	$L__BB1_80;
	ld.global.u32 	%r94, [%rd7+8];
	setp.ne.s32 	%p44, %r94, %r3;
	@%p44 bra 	$L__BB1_80;
	atom.shared.add.u32 	%r95, [_ZZ19gather_atomic_blockiPiS_S_S_E14block_triangle], 1;
$L__BB1_80:
	add.s32 	%r98, %r98, 1;
	setp.lt.s32 	%p45, %r98, %r5;
	@%p45 bra 	$L__BB1_5;
$L__BB1_81:
	setp.ne.s32 	%p46, %r1, 0;
	bar.sync 	0;
	@%p46 bra 	$L__BB1_83;
	ld.shared.u32 	%r96, [_ZZ19gather_atomic_blockiPiS_S_S_E14block_triangle];
	cvta.to.global.u64 	%rd26, %rd9;
	atom.global.add.u32 	%r97, [%rd26], %r96;
$L__BB1_83:
	ret;

}
	// .globl	_Z18gather_atomic_warpiPiS_S_S_
.visible .entry _Z18gather_atomic_warpiPiS_S_S_(
	.param .u32 _Z18gather_atomic_warpiPiS_S_S__param_0,
	.param .u64 .ptr .align 1 _Z18gather_atomic_warpiPiS_S_S__param_1,
	.param .u64 .ptr .align 1 _Z18gather_atomic_warpiPiS_S_S__param_2,
	.param .u64 .ptr .align 1 _Z18gather_atomic_warpiPiS_S_S__param_3,
	.param .u64 .ptr .align 1 _Z18gather_atomic_warpiPiS_S_S__param_4
)
{
	.reg .pred 	%p<47>;
	.reg .b32 	%r<111>;
	.reg .b64 	%rd<27>;
	// demoted variable
	.shared .align 4 .b8 _ZZ18gather_atomic_warpiPiS_S_S_E13warp_triangle[32];
	ld.param.u32 	%r26, [_Z18gather_atomic_warpiPiS_S_S__param_0];
	ld.param.u64 	%rd8, [_Z18gather_atomic_warpiPiS_S_S__param_1];
	ld.param.u64 	%rd10, [_Z18gather_atomic_warpiPiS_S_S__param_2];
	ld.param.u64 	%rd11, [_Z18gather_atomic_warpiPiS_S_S__param_3];
	ld.param.u64 	%rd9, [_Z18gather_atomic_warpiPiS_S_S__param_4];
	cvta.to.global.u64 	%rd1, %rd11;
	cvta.to.global.u64 	%rd2, %rd10;
	mov.u32 	%r27, %ctaid.x;
	mov.u32 	%r28, %ntid.x;
	mov.u32 	%r1, %tid.x;
	mad.lo.s32 	%r2, %r27, %r28, %r1;
	setp.gt.u32 	%p1, %r1, 7;
	shl.b32 	%r29, %r1, 2;
	mov.u32 	%r30, _ZZ18gather_atomic_warpiPiS_S_S_E13warp_triangle;
	add.s32 	%r3, %r30, %r29;
	@%p1 bra 	$L__BB2_2;
	mov.b32 	%r31, 0;
	st.shared.u32 	[%r3], %r31;
$L__BB2_2:
	bar.sync 	0;
	setp.ge.s32 	%p2, %r2, %r26;
	@%p2 bra 	$L__BB2_81;
	cvta.to.global.u64 	%rd12, %rd8;
	mul.wide.s32 	%rd13, %r2, 4;
	add.s64 	%rd14, %rd12, %rd13;
	ld.global.u32 	%r32, [%rd14];
	add.s64 	%rd15, %rd2, %rd13;
	ld.global.u32 	%r4, [%rd15];
	mul.wide.s32 	%rd16, %r32, 4;
	add.s64 	%rd17, %rd1, %rd16;
	ld.global.u32 	%r105, [%rd17];
	ld.global.u32 	%r6, [%rd17+4];
	setp.ge.s32 	%p3, %r105, %r6;
	@%p3 bra 	$L__BB2_81;
	and.b32  	%r34, %r29, 28;
	add.s32 	%r7, %r30, %r34;
	add.s64 	%rd3, %rd2, 32;
$L__BB2_5:
	mul.wide.s32 	%rd18, %r105, 4;
	add.s64 	%rd19, %rd2, %rd18;
	ld.global.u32 	%r36, [%rd19];
	mul.wide.s32 	%rd20, %r36, 4;
	add.s64 	%rd21, %rd1, %rd20;
	ld.global.u32 	%r108, [%rd21];
	ld.global.u32 	%r10, [%rd21+4];
	setp.ge.s32 	%p4, %r108, %r10;
	@%p4 bra 	$L__BB2_80;
	add.s32 	%r37, %r108, 1;
	max.s32 	%r38, %r10, %r37;
	sub.s32 	%r11, %r38, %r108;
	and.b32  	%r12, %r11, 15;
	sub.s32 	%r39, %r108, %r38;
	setp.gt.u32 	%p5, %r39, -16;
	@%p5 bra 	$L__BB2_41;
	and.b32  	%r40, %r11, -16;
	neg.s32 	%r106, %r40;
$L__BB2_8:
	.pragma "nounroll";
	mul.wide.s32 	%rd22, %r108, 4;
	add.s64 	%rd4, %rd3, %rd22;
	ld.global.u32 	%r41, [%rd4+-32];
	setp.ne.s32 	%p6, %r41, %r4;
	@%p6 bra 	$L__BB2_10;
	atom.shared.add.u32 	%r42, [%r7], 1;
$L__BB2_10:
	ld.global.u32 	%r43, [%rd4+-28];
	setp.ne.s32 	%p7, %r43, %r4;
	@%p7 bra 	$L__BB2_12;
	atom.shared.add.u32 	%r44, [%r7], 1;
$L__BB2_12:
	ld.global.u32 	%r45, [%rd4+-24];
	setp.ne.s32 	%p8, %r45, %r4;
	@%p8 bra 	$L__BB2_14;
	atom.shared.add.u32 	%r46, [%r7], 1;
$L__BB2_14:
	ld.global.u32 	%r47, [%rd4+-20];
	setp.ne.s32 	%p9, %r47, %r4;
	@%p9 bra 	$L__BB2_16;
	atom.shared.add.u32 	%r48, [%r7], 1;
$L__BB2_16:
	ld.global.u32 	%r49, [%rd4+-16];
	setp.ne.s32 	%p10, %r49, %r4;
	@%p10 bra 	$L__BB2_18;
	atom.shared.add.u32 	%r50, [%r7], 1;
$L__BB2_18:
	ld.global.u32 	%r51, [%rd4+-12];
	setp.ne.s32 	%p11, %r51, %r4;
	@%p11 bra 	$L__BB2_20;
	atom.shared.add.u32 	%r52, [%r7], 1;
$L__BB2_20:
	ld.global.u32 	%r53, [%rd4+-8];
	setp.ne.s32 	%p12, %r53, %r4;
	@%p12 bra 	$L__BB2_22;
	atom.shared.add.u32 	%r54, [%r7], 1;
$L__BB2_22:
	ld.global.u32 	%r55, [%rd4+-4];
	setp.ne.s32 	%p13, %r55, %r4;
	@%p13 bra 	$L__BB2_24;
	atom.shared.add.u32 	%r56, [%r7], 1;
$L__BB2_24:
	ld.global.u32 	%r57, [%rd4];
	setp.ne.s32 	%p14, %r57, %r4;
	@%p14 bra 	$L__BB2_26;
	atom.shared.add.u32 	%r58, [%r7], 1;
$L__BB2_26:
	ld.global.u32 	%r59, [%rd4+4];
	setp.ne.s32 	%p15, %r59, %r4;
	@%p15 bra 	$L__BB2_28;
	atom.shared.add.u32 	%r60, [%r7], 1;
$L__BB2_28:
	ld.global.u32 	%r61, [%rd4+8];
	setp.ne.s32 	%p16, %r61, %r4;
	@%p16 bra 	$L__BB2_30;
	atom.shared.add.u32 	%r62, [%r7], 1;
$L__BB2_30:
	ld.global.u32 	%r63, [%rd4+12];
	setp.ne.s32 	%p17, %r63, %r4;
	@%p17 bra 	$L__BB2_32;
	atom.shared.add.u32 	%r64, [%r7], 1;
$L__BB2_32:
	ld.global.u32 	%r65, [%rd4+16];
	setp.ne.s32 	%p18, %r65, %r4;
	@%p18 bra 	$L__BB2_34;
	atom.shared.add.u32 	%r66, [%r7], 1;
$L__BB2_34:
	ld.global.u32 	%r67, [%rd4+20];
	setp.ne.s32 	%p19, %r67, %r4;
	@%p19 bra 	$L__BB2_36;
	atom.shared.add.u32 	%r68, [%r7], 1;
$L__BB2_36:
	ld.global.u32 	%r69, [%rd4+24];
	setp.ne.s32 	%p20, %r69, %r4;
	@%p20 bra 	$L__BB2_38;
	atom.shared.add.u32 	%r70, [%r7], 1;
$L__BB2_38:
	ld.global.u32 	%r71, [%rd4+28];
	setp.ne.s32 	%p21, %r71, %r4;
	@%p21 bra 	$L__BB2_40;
	atom.shared.add.u32 	%r72, [%r7], 1;
$L__BB2_40:
	add.s32 	%r108, %r108, 16;
	add.s32 	%r106, %r106, 16;
	setp.ne.s32 	%p22, %r106, 0;
	@%p22 bra 	$L__BB2_8;
$L__BB2_41:
	setp.eq.s32 	%p23, %r12, 0;
	@%p23 bra 	$L__BB2_80;
	and.b32  	%r19, %r11, 7;
	setp.lt.u32 	%p24, %r12, 8;
	@%p24 bra 	$L__BB2_60;
	mul.wide.s32 	%rd23, %r108, 4;
	add.s64 	%rd5, %rd2, %rd23;
	ld.global.u32 	%r73, [%rd5];
	setp.ne.s32 	%p25, %r73, %r4;
	@%p25 bra 	$L__BB2_45;
	atom.shared.add.u32 	%r74, [%r7], 1;
$L__BB2_45:
	ld.global.u32 	%r75, [%rd5+4];
	setp.ne.s32 	%p26, %r75, %r4;
	@%p26 bra 	$L__BB2_47;
	atom.shared.add.u32 	%r76, [%r7], 1;
$L__BB2_47:
	ld.global.u32 	%r77, [%rd5+8];
	setp.ne.s32 	%p27, %r77, %r4;
	@%p27 bra 	$L__BB2_49;
	atom.shared.add.u32 	%r78, [%r7], 1;
$L__BB2_49:
	ld.global.u32 	%r79, [%rd5+12];
	setp.ne.s32 	%p28, %r79, %r4;
	@%p28 bra 	$L__BB2_51;
	atom.shared.add.u32 	%r80, [%r7], 1;
$L__BB2_51:
	ld.global.u32 	%r81, [%rd5+16];
	setp.ne.s32 	%p29, %r81, %r4;
	@%p29 bra 	$L__BB2_53;
	atom.shared.add.u32 	%r82, [%r7], 1;
$L__BB2_53:
	ld.global.u32 	%r83, [%rd5+20];
	setp.ne.s32 	%p30, %r83, %r4;
	@%p30 bra 	$L__BB2_55;
	atom.shared.add.u32 	%r84, [%r7], 1;
$L__BB2_55:
	ld.global.u32 	%r85, [%rd5+24];
	setp.ne.s32 	%p31, %r85, %r4;
	@%p31 bra 	$L__BB2_57;
	atom.shared.add.u32 	%r86, [%r7], 1;
$L__BB2_57:
	ld.global.u32 	%r87, [%rd5+28];
	setp.ne.s32 	%p32, %r87, %r4;
	@%p32 bra 	$L__BB2_59;
	atom.shared.add.u32 	%r88, [%r7], 1;
$L__BB2_59:
	add.s32 	%r108, %r108, 8;
$L__BB2_60:
	setp.eq.s32 	%p33, %r19, 0;
	@%p33 bra 	$L__BB2_80;
	and.b32  	%r22, %r11, 3;
	setp.lt.u32 	%p34, %r19, 4;
	@%p34 bra 	$L__BB2_71;
	mul.wide.s32 	%rd24, %r108, 4;
	add.s64 	%rd6, %rd2, %rd24;
	ld.global.u32 	%r89, [%rd6];
	setp.ne.s32 	%p35, %r89, %r4;
	@%p35 bra 	$L__BB2_64;
	atom.shared.add.u32 	%r90, [%r7], 1;
$L__BB2_64:
	ld.global.u32 	%r91, [%rd6+4];
	setp.ne.s32 	%p36, %r91, %r4;
	@%p36 bra 	$L__BB2_66;
	atom.shared.add.u32 	%r92, [%r7], 1;
$L__BB2_66:
	ld.global.u32 	%r93, [%rd6+8];
	setp.ne.s32 	%p37, %r93, %r4;
	@%p37 bra 	$L__BB2_68;
	atom.shared.add.u32 	%r94, [%r7], 1;
$L__BB2_68:
	ld.global.u32 	%r95, [%rd6+12];
	setp.ne.s32 	%p38, %r95, %r4;
	@%p38 bra 	$L__BB2_70;
	atom.shared.add.u32 	%r96, [%r7], 1;
$L__BB2_70:
	add.s32 	%r108, %r108, 4;
$L__BB2_71:
	setp.eq.s32 	%p39, %r22, 0;
	@%p39 bra 	$L__BB2_80;
	mul.wide.s32 	%rd25, %r108, 4;
	add.s64 	%rd7, %rd2, %rd25;
	ld.global.u32 	%r97, [%rd7];
	setp.ne.s32 	%p40, %r97, %r4;
	@%p40 bra 	$L__BB2_74;
	atom.shared.add.u32 	%r98, [%r7], 1;
$L__BB2_74:
	setp.eq.s32 	%p41, %r22, 1;
	@%p41 bra 	$L__BB2_80;
	ld.global.u32 	%r99, [%rd7+4];
	setp.ne.s32 	%p42, %r99, %r4;
	@%p42 bra 	$L__BB2_77;
	atom.shared.add.u32 	%r100, [%r7], 1;
$L__BB2_77:
	setp.eq.s32 	%p43, %r22, 2;
	@%p43 bra 	$L__BB2_80;
	ld.global.u32 	%r101, [%rd7+8];
	setp.ne.s32 	%p44, %r101, %r4;
	@%p44 bra 	$L__BB2_80;
	atom.shared.add.u32 	%r102, [%r7], 1;
$L__BB2_80:
	add.s32 	%r105, %r105, 1;
	setp.lt.s32 	%p45, %r105, %r6;
	@%p45 bra 	$L__BB2_5;
$L__BB2_81:
	setp.gt.u32 	%p46, %r1, 7;
	bar.sync 	0;
	@%p46 bra 	$L__BB2_83;
	ld.shared.u32 	%r103, [%r3];
	cvta.to.global.u64 	%rd26, %rd9;
	atom.global.add.u32 	%r104, [%rd26], %r103;
$L__BB2_83:
	ret;

}


// ===== COMPILED SASS (sm_100) =====

	.target	sm_100

	.elftype	@"ET_EXEC"


//--------------------- .note.nv.tkinfo           --------------------------
	.section	.note.nv.tkinfo,"",@"SHT_NOTE"
	.sectionflags	@"SHF_NOTE_NV_TKINFO"
	.tkinfo
        /*0018*/ 	.word	0x00000002
        /*0030*/ 	.string	""
        /*0030*/ 	.string	"ptxas"
        /*0030*/ 	.string	"Cuda compilation tools, release 13.0, V13.0.88"
        /*0030*/ 	.string	"Build cuda_13.0.r13.0/compiler.36424714_0"
        /*0030*/ 	.string	"-arch sm_100 -m 64 "



//--------------------- .note.nv.cuinfo           --------------------------
	.section	.note.nv.cuinfo,"",@"SHT_NOTE"
	.sectionflags	@"SHF_NOTE_NV_CUINFO"
        /*0018*/ 	.short	0x0002
        /*001a*/ 	.short	0x0064
        /*001c*/ 	.short	0x0082
	.zero		2


//--------------------- .nv.info                  --------------------------
	.section	.nv.info,"",@"SHT_CUDA_INFO"
	.align	4


	//----- nvinfo : EIATTR_REGCOUNT
	.align		4
        /*0000*/ 	.byte	0x04, 0x2f
        /*0002*/ 	.short	(.L_1 - .L_0)
	.align		4
.L_0:
        /*0004*/ 	.word	index@(_Z19gather_atomic_naiveiPiS_S_S_)
        /*0008*/ 	.word	0x00000012


	//----- nvinfo : EIATTR_FRAME_SIZE
	.align		4
.L_1:
        /*000c*/ 	.byte	0x04, 0x11
        /*000e*/ 	.short	(.L_3 - .L_2)
	.align		4
.L_2:
        /*0010*/ 	.word	index@(_Z19gather_atomic_naiveiPiS_S_S_)
        /*0014*/ 	.word	0x00000000


	//----- nvinfo : EIATTR_REGCOUNT
	.align		4
.L_3:
        /*0018*/ 	.byte	0x04, 0x2f
        /*001a*/ 	.short	(.L_5 - .L_4)
	.align		4
.L_4:
        /*001c*/ 	.word	index@(_Z19gather_atomic_blockiPiS_S_S_)
        /*0020*/ 	.word	0x0000001f


	//----- nvinfo : EIATTR_FRAME_SIZE
	.align		4
.L_5:
        /*0024*/ 	.byte	0x04, 0x11
        /*0026*/ 	.short	(.L_7 - .L_6)
	.align		4
.L_6:
        /*0028*/ 	.word	index@(_Z19gather_atomic_blockiPiS_S_S_)
        /*002c*/ 	.word	0x00000000


	//----- nvinfo : EIATTR_REGCOUNT
	.align		4
.L_7:
        /*0030*/ 	.byte	0x04, 0x2f
        /*0032*/ 	.short	(.L_9 - .L_8)
	.align		4
.L_8:
        /*0034*/ 	.word	index@(_Z18gather_atomic_warpiPiS_S_S_)
        /*0038*/ 	.word	0x00000020


	//----- nvinfo : EIATTR_FRAME_SIZE
	.align		4
.L_9:
        /*003c*/ 	.byte	0x04, 0x11
        /*003e*/ 	.short	(.L_11 - .L_10)
	.align		4
.L_10:
        /*0040*/ 	.word	index@(_Z18gather_atomic_warpiPiS_S_S_)
        /*0044*/ 	.word	0x00000000


	//----- nvinfo : EIATTR_MIN_STACK_SIZE
	.align		4
.L_11:
        /*0048*/ 	.byte	0x04, 0x12
        /*004a*/ 	.short	(.L_13 - .L_12)
	.align		4
.L_12:
        /*004c*/ 	.word	index@(_Z18gather_atomic_warpiPiS_S_S_)
        /*0050*/ 	.word	0x00000000


	//----- nvinfo : EIATTR_MIN_STACK_SIZE
	.align		4
.L_13:
        /*0054*/ 	.byte	0x04, 0x12
        /*0056*/ 	.short	(.L_15 - .L_14)
	.align		4
.L_14:
        /*0058*/ 	.word	index@(_Z19gather_atomic_blockiPiS_S_S_)
        /*005c*/ 	.word	0x00000000


	//----- nvinfo : EIATTR_MIN_STACK_SIZE
	.align		4
.L_15:
        /*0060*/ 	.byte	0x04, 0x12
        /*0062*/ 	.short	(.L_17 - .L_16)
	.align		4
.L_16:
        /*0064*/ 	.word	index@(_Z19gather_atomic_naiveiPiS_S_S_)
        /*0068*/ 	.word	0x00000000
.L_17:


//--------------------- .nv.compat                --------------------------
	.section	.nv.compat,"",@"SHT_CUDA_COMPAT_INFO"
	.align	4
        /*0000*/ 	.byte	0x02, 0x09, 0x00, 0x00, 0x02, 0x02, 0x01, 0x00, 0x02, 0x05, 0x05, 0x00, 0x03, 0x07, 0x01, 0x01
        /*0010*/ 	.byte	0x02, 0x03, 0x00, 0x00, 0x02, 0x06, 0x01, 0x00, 0x04, 0x0b, 0x08, 0x00, 0x09, 0x00, 0x00, 0x00
        /*0020*/ 	.byte	0x00, 0x00, 0x00, 0x00


//--------------------- .nv.info._Z18gather_atomic_warpiPiS_S_S_ --------------------------
	.section	.nv.info._Z18gather_atomic_warpiPiS_S_S_,"",@"SHT_CUDA_INFO"
	.sectionflags	@""
	.align	4


	//----- nvinfo : EIATTR_CUDA_API_VERSION
	.align		4
        /*0000*/ 	.byte	0x04, 0x37
        /*0002*/ 	.short	(.L_19 - .L_18)
.L_18:
        /*0004*/ 	.word	0x00000082


	//----- nvinfo : EIATTR_KPARAM_INFO
	.align		4
.L_19:
        /*0008*/ 	.byte	0x04, 0x17
        /*000a*/ 	.short	(.L_21 - .L_20)
.L_20:
        /*000c*/ 	.word	0x00000000
        /*0010*/ 	.short	0x0004
        /*0012*/ 	.short	0x0020
        /*0014*/ 	.byte	0x00, 0xf5, 0x21, 0x00


	//----- nvinfo : EIATTR_KPARAM_INFO
	.align		4
.L_21:
        /*0018*/ 	.byte	0x04, 0x17
        /*001a*/ 	.short	(.L_23 - .L_22)
.L_22:
        /*001c*/ 	.word	0x00000000
        /*0020*/ 	.short	0x0003
        /*0022*/ 	.short	0x0018
        /*0024*/ 	.byte	0x00, 0xf5, 0x21, 0x00


	//----- nvinfo : EIATTR_KPARAM_INFO
	.align		4
.L_23:
        /*0028*/ 	.byte	0x04, 0x17
        /*002a*/ 	.short	(.L_25 - .L_24)
.L_24:
        /*002c*/ 	.word	0x00000000
        /*0030*/ 	.short	0x0002
        /*0032*/ 	.short	0x0010
        /*0034*/ 	.byte	0x00, 0xf5, 0x21, 0x00


	//----- nvinfo : EIATTR_KPARAM_INFO
	.align		4
.L_25:
        /*0038*/ 	.byte	0x04, 0x17
        /*003a*/ 	.short	(.L_27 - .L_26)
.L_26:
        /*003c*/ 	.word	0x00000000
        /*0040*/ 	.short	0x0001
        /*0042*/ 	.short	0x0008
        /*0044*/ 	.byte	0x00, 0xf5, 0x21, 0x00


	//----- nvinfo : EIATTR_KPARAM_INFO
	.align		4
.L_27:
        /*0048*/ 	.byte	0x04, 0x17
        /*004a*/ 	.short	(.L_29 - .L_28)
.L_28:
        /*004c*/ 	.word	0x00000000
        /*0050*/ 	.short	0x0000
        /*0052*/ 	.short	0x0000
        /*0054*/ 	.byte	0x00, 0xf0, 0x11, 0x00


	//----- nvinfo : EIATTR_SPARSE_MMA_MASK
	.align		4
.L_29:
        /*0058*/ 	.byte	0x03, 0x50
        /*005a*/ 	.short	0x0000


	//----- nvinfo : EIATTR_MAXREG_COUNT
	.align		4
        /*005c*/ 	.byte	0x03, 0x1b
        /*005e*/ 	.short	0x00ff


	//----- nvinfo : EIATTR_NUM_BARRIERS
	.align		4
        /*0060*/ 	.byte	0x02, 0x4c
        /*0062*/ 	.byte	0x01
	.zero		1


	//----- nvinfo : EIATTR_MERCURY_ISA_VERSION
	.align		4
        /*0064*/ 	.byte	0x03, 0x5f
        /*0066*/ 	.short	0x0101


	//----- nvinfo : EIATTR_INT_WARP_WIDE_INSTR_OFFSETS
	.align		4
        /*0068*/ 	.byte	0x04, 0x31
        /*006a*/ 	.short	(.L_31 - .L_30)


	//   ....[0]....
.L_30:
        /*006c*/ 	.word	0x000011a0


	//   ....[1]....
        /*0070*/ 	.word	0x000011e0


	//----- nvinfo : EIATTR_VRC_CTA_INIT_COUNT
	.align		4
.L_31:
        /*0074*/ 	.byte	0x02, 0x4a
	.zero		1
	.zero		1


	//----- nvinfo : EIATTR_EXIT_INSTR_OFFSETS
	.align		4
        /*0078*/ 	.byte	0x04, 0x1c
        /*007a*/ 	.short	(.L_33 - .L_32)


	//   ....[0]....
.L_32:
        /*007c*/ 	.word	0x00001170


	//   ....[1]....
        /*0080*/ 	.word	0x00001210


	//----- nvinfo : EIATTR_CRS_STACK_SIZE
	.align		4
.L_33:
        /*0084*/ 	.byte	0x04, 0x1e
        /*0086*/ 	.short	(.L_35 - .L_34)
.L_34:
        /*0088*/ 	.word	0x00000000


	//----- nvinfo : EIATTR_CBANK_PARAM_SIZE
	.align		4
.L_35:
        /*008c*/ 	.byte	0x03, 0x19
        /*008e*/ 	.short	0x0028


	//----- nvinfo : EIATTR_PARAM_CBANK
	.align		4
        /*0090*/ 	.byte	0x04, 0x0a
        /*0092*/ 	.short	(.L_37 - .L_36)
	.align		4
.L_36:
        /*0094*/ 	.word	index@(.nv.constant0._Z18gather_atomic_warpiPiS_S_S_)
        /*0098*/ 	.short	0x0380
        /*009a*/ 	.short	0x0028


	//----- nvinfo : EIATTR_SW_WAR
	.align		4
.L_37:
        /*009c*/ 	.byte	0x04, 0x36
        /*009e*/ 	.short	(.L_39 - .L_38)
.L_38:
        /*00a0*/ 	.word	0x00000008
.L_39:


//--------------------- .nv.info._Z19gather_atomic_blockiPiS_S_S_ --------------------------
	.section	.nv.info._Z19gather_atomic_blockiPiS_S_S_,"",@"SHT_CUDA_INFO"
	.sectionflags	@""
	.align	4


	//----- nvinfo : EIATTR_CUDA_API_VERSION
	.align		4
        /*0000*/ 	.byte	0x04, 0x37
        /*0002*/ 	.short	(.L_41 - .L_40)
.L_40:
        /*0004*/ 	.word	0x00000082


	//----- nvinfo : EIATTR_KPARAM_INFO
	.align		4
.L_41:
        /*0008*/ 	.byte	0x04, 0x17
        /*000a*/ 	.short	(.L_43 - .L_42)
.L_42:
        /*000c*/ 	.word	0x00000000
        /*0010*/ 	.short	0x0004
        /*0012*/ 	.short	0x0020
        /*0014*/ 	.byte	0x00, 0xf5, 0x21, 0x00


	//----- nvinfo : EIATTR_KPARAM_INFO
	.align		4
.L_43:
        /*0018*/ 	.byte	0x04, 0x17
        /*001a*/ 	.short	(.L_45 - .L_44)
.L_44:
        /*001c*/ 	.word	0x00000000
        /*0020*/ 	.short	0x0003
        /*0022*/ 	.short	0x0018
        /*0024*/ 	.byte	0x00, 0xf5, 0x21, 0x00


	//----- nvinfo : EIATTR_KPARAM_INFO
	.align		4
.L_45:
        /*0028*/ 	.byte	0x04, 0x17
        /*002a*/ 	.short	(.L_47 - .L_46)
.L_46:
        /*002c*/ 	.word	0x00000000
        /*0030*/ 	.short	0x0002
        /*0032*/ 	.short	0x0010
        /*0034*/ 	.byte	0x00, 0xf5, 0x21, 0x00


	//----- nvinfo : EIATTR_KPARAM_INFO
	.align		4
.L_47:
        /*0038*/ 	.byte	0x04, 0x17
        /*003a*/ 	.short	(.L_49 - .L_48)
.L_48:
        /*003c*/ 	.word	0x00000000
        /*0040*/ 	.short	0x0001
        /*0042*/ 	.short	0x0008
        /*0044*/ 	.byte	0x00, 0xf5, 0x21, 0x00


	//----- nvinfo : EIATTR_KPARAM_INFO
	.align		4
.L_49:
        /*0048*/ 	.byte	0x04, 0x17
        /*004a*/ 	.short	(.L_51 - .L_50)
.L_50:
        /*004c*/ 	.word	0x00000000
        /*0050*/ 	.short	0x0000
        /*0052*/ 	.short	0x0000
        /*0054*/ 	.byte	0x00, 0xf0, 0x11, 0x00


	//----- nvinfo : EIATTR_SPARSE_MMA_MASK
	.align		4
.L_51:
        /*0058*/ 	.byte	0x03, 0x50
        /*005a*/ 	.short	0x0000


	//----- nvinfo : EIATTR_MAXREG_COUNT
	.align		4
        /*005c*/ 	.byte	0x03, 0x1b
        /*005e*/ 	.short	0x00ff


	//----- nvinfo : EIATTR_NUM_BARRIERS
	.align		4
        /*0060*/ 	.byte	0x02, 0x4c
        /*0062*/ 	.byte	0x01
	.zero		1


	//----- nvinfo : EIATTR_MERCURY_ISA_VERSION
	.align		4
        /*0064*/ 	.byte	0x03, 0x5f
        /*0066*/ 	.short	0x0101


	//----- nvinfo : EIATTR_VRC_CTA_INIT_COUNT
	.align		4
        /*0068*/ 	.byte	0x02, 0x4a
	.zero		1
	.zero		1


	//----- nvinfo : EIATTR_EXIT_INSTR_OFFSETS
	.align		4
        /*006c*/ 	.byte	0x04, 0x1c
        /*006e*/ 	.short	(.L_53 - .L_52)


	//   ....[0]....
.L_52:
        /*0070*/ 	.word	0x00001740


	//   ....[1]....
        /*0074*/ 	.word	0x000017b0


	//----- nvinfo : EIATTR_CRS_STACK_SIZE
	.align		4
.L_53:
        /*0078*/ 	.byte	0x04, 0x1e
        /*007a*/ 	.short	(.L_55 - .L_54)
.L_54:
        /*007c*/ 	.word	0x00000000


	//----- nvinfo : EIATTR_CBANK_PARAM_SIZE
	.align		4
.L_55:
        /*0080*/ 	.byte	0x03, 0x19
        /*0082*/ 	.short	0x0028


	//----- nvinfo : EIATTR_PARAM_CBANK
	.align		4
        /*0084*/ 	.byte	0x04, 0x0a
        /*0086*/ 	.short	(.L_57 - .L_56)
	.align		4
.L_56:
        /*0088*/ 	.word	index@(.nv.constant0._Z19gather_atomic_blockiPiS_S_S_)
        /*008c*/ 	.short	0x0380
        /*008e*/ 	.short	0x0028


	//----- nvinfo : EIATTR_SW_WAR
	.align		4
.L_57:
        /*0090*/ 	.byte	0x04, 0x36
        /*0092*/ 	.short	(.L_59 - .L_58)
.L_58:
        /*0094*/ 	.word	0x00000008
.L_59:


//--------------------- .nv.info._Z19gather_atomic_naiveiPiS_S_S_ --------------------------
	.section	.nv.info._Z19gather_atomic_naiveiPiS_S_S_,"",@"SHT_CUDA_INFO"
	.sectionflags	@""
	.align	4


	//----- nvinfo : EIATTR_CUDA_API_VERSION
	.align		4
        /*0000*/ 	.byte	0x04, 0x37
        /*0002*/ 	.short	(.L_61 - .L_60)
.L_60:
        /*0004*/ 	.word	0x00000082


	//----- nvinfo : EIATTR_KPARAM_INFO
	.align		4
.L_61:
        /*0008*/ 	.byte	0x04, 0x17
        /*000a*/ 	.short	(.L_63 - .L_62)
.L_62:
        /*000c*/ 	.word	0x00000000
        /*0010*/ 	.short	0x0004
        /*0012*/ 	.short	0x0020
        /*0014*/ 	.byte	0x00, 0xf5, 0x21, 0x00


	//----- nvinfo : EIATTR_KPARAM_INFO
	.align		4
.L_63:
        /*0018*/ 	.byte	0x04, 0x17
        /*001a*/ 	.short	(.L_65 - .L_64)
.L_64:
        /*001c*/ 	.word	0x00000000
        /*0020*/ 	.short	0x0003
        /*0022*/ 	.short	0x0018
        /*0024*/ 	.byte	0x00, 0xf5, 0x21, 0x00


	//----- nvinfo : EIATTR_KPARAM_INFO
	.align		4
.L_65:
        /*0028*/ 	.byte	0x04, 0x17
        /*002a*/ 	.short	(.L_67 - .L_66)
.L_66:
        /*002c*/ 	.word	0x00000000
        /*0030*/ 	.short	0x0002
        /*0032*/ 	.short	0x0010
        /*0034*/ 	.byte	0x00, 0xf5, 0x21, 0x00


	//----- nvinfo : EIATTR_KPARAM_INFO
	.align		4
.L_67:
        /*0038*/ 	.byte	0x04, 0x17
        /*003a*/ 	.short	(.L_69 - .L_68)
.L_68:
        /*003c*/ 	.word	0x00000000
        /*0040*/ 	.short	0x0001
        /*0042*/ 	.short	0x0008
        /*0044*/ 	.byte	0x00, 0xf5, 0x21, 0x00


	//----- nvinfo : EIATTR_KPARAM_INFO
	.align		4
.L_69:
        /*0048*/ 	.byte	0x04, 0x17
        /*004a*/ 	.short	(.L_71 - .L_70)
.L_70:
        /*004c*/ 	.word	0x00000000
        /*0050*/ 	.short	0x0000
        /*0052*/ 	.short	0x0000
        /*0054*/ 	.byte	0x00, 0xf0, 0x11, 0x00


	//----- nvinfo : EIATTR_SPARSE_MMA_MASK
	.align		4
.L_71:
        /*0058*/ 	.byte	0x03, 0x50
        /*005a*/ 	.short	0x0000


	//----- nvinfo : EIATTR_MAXREG_COUNT
	.align		4
        /*005c*/ 	.byte	0x03, 0x1b
        /*005e*/ 	.short	0x00ff


	//----- nvinfo : EIATTR_MERCURY_ISA_VERSION
	.align		4
        /*0060*/ 	.byte	0x03, 0x5f
        /*0062*/ 	.short	0x0101


	//----- nvinfo : EIATTR_INT_WARP_WIDE_INSTR_OFFSETS
	.align		4
        /*0064*/ 	.byte	0x04, 0x31
        /*0066*/ 	.short	(.L_73 - .L_72)


	//   ....[0]....
.L_72:
        /*0068*/ 	.word	0x000002a0


	//----- nvinfo : EIATTR_VRC_CTA_INIT_COUNT
	.align		4
.L_73:
        /*006c*/ 	.byte	0x02, 0x4a
	.zero		1
	.zero		1


	//----- nvinfo : EIATTR_EXIT_INSTR_OFFSETS
	.align		4
        /*0070*/ 	.byte	0x04, 0x1c
        /*0072*/ 	.short	(.L_75 - .L_74)


	//   ....[0]....
.L_74:
        /*0074*/ 	.word	0x00000070


	//   ....[1]....
        /*0078*/ 	.word	0x00000130


	//   ....[2]....
        /*007c*/ 	.word	0x00000390


	//----- nvinfo : EIATTR_CRS_STACK_SIZE
	.align		4
.L_75:
        /*0080*/ 	.byte	0x04, 0x1e
        /*0082*/ 	.short	(.L_77 - .L_76)
.L_76:
        /*0084*/ 	.word	0x00000000


	//----- nvinfo : EIATTR_CBANK_PARAM_SIZE
	.align		4
.L_77:
        /*0088*/ 	.byte	0x03, 0x19
        /*008a*/ 	.short	0x0028


	//----- nvinfo : EIATTR_PARAM_CBANK
	.align		4
        /*008c*/ 	.byte	0x04, 0x0a
        /*008e*/ 	.short	(.L_79 - .L_78)
	.align		4
.L_78:
        /*0090*/ 	.word	index@(.nv.constant0._Z19gather_atomic_naiveiPiS_S_S_)
        /*0094*/ 	.short	0x0380
        /*0096*/ 	.short	0x0028


	//----- nvinfo : EIATTR_SW_WAR
	.align		4
.L_79:
        /*0098*/ 	.byte	0x04, 0x36
        /*009a*/ 	.short	(.L_81 - .L_80)
.L_80:
        /*009c*/ 	.word	0x00000008
.L_81:


//--------------------- .nv.callgraph             --------------------------
	.section	.nv.callgraph,"",@"SHT_CUDA_CALLGRAPH"
	.align	4
	.sectionentsize	8
	.align		4
        /*0000*/ 	.word	0x00000000
	.align		4
        /*0004*/ 	.word	0xffffffff
	.align		4
        /*0008*/ 	.word	0x00000000
	.align		4
        /*000c*/ 	.word	0xfffffffe
	.align		4
        /*0010*/ 	.word	0x00000000
	.align		4
        /*0014*/ 	.word	0xfffffffd
	.align		4
        /*0018*/ 	.word	0x00000000
	.align		4
        /*001c*/ 	.word	0xfffffffc


//--------------------- .text._Z18gather_atomic_warpiPiS_S_S_ --------------------------
	.section	.text._Z18gather_atomic_warpiPiS_S_S_,"ax",@progbits
	.align	128
        .global         _Z18gather_atomic_warpiPiS_S_S_
        .type           _Z18gather_atomic_warpiPiS_S_S_,@function
        .size           _Z18gather_atomic_warpiPiS_S_S_,(.L_x_154 - _Z18gather_atomic_warpiPiS_S_S_)
        .other          _Z18gather_atomic_warpiPiS_S_S_,@"STO_CUDA_ENTRY STV_DEFAULT"
_Z18gather_atomic_warpiPiS_S_S_:
.text._Z18gather_atomic_warpiPiS_S_S_:
[----:B------:R-:W-:Y:S01]  /*0000*/  LDC R1, c[0x0][0x37c] ;  /* 0x0000df00ff017b82 */ /* 0x000fe20000000800 */
[----:B------:R-:W0:Y:S07]  /*0010*/  S2R R0, SR_TID.X ;  /* 0x0000000000007919 */ /* 0x000e2e0000002100 */
[----:B------:R-:W1:Y:S01]  /*0020*/  S2UR UR5, SR_CgaCtaId ;  /* 0x00000000000579c3 */ /* 0x000e620000008800 */
[----:B------:R-:W-:Y:S01]  /*0030*/  UMOV UR4, 0x400 ;  /* 0x0000040000047882 */ /* 0x000fe20000000000 */
[----:B------:R-:W2:Y:S01]  /*0040*/  LDCU.64 UR8, c[0x0][0x358] ;  /* 0x00006b00ff0877ac */ /* 0x000ea20008000a00 */
[----:B------:R-:W-:Y:S05]  /*0050*/  BSSY.RECONVERGENT B1, `(.L_x_0) ;  /* 0x000010f000017945 */ /* 0x000fea0003800200 */
[----:B------:R-:W3:Y:S08]  /*0060*/  S2UR UR6, SR_CTAID.X ;  /* 0x00000000000679c3 */ /* 0x000ef00000002500 */
[----:B------:R-:W3:Y:S01]  /*0070*/  LDC R11, c[0x0][0x360] ;  /* 0x0000d800ff0b7b82 */ /* 0x000ee20000000800 */
[----:B-1----:R-:W-:Y:S01]  /*0080*/  ULEA UR4, UR5, UR4, 0x18 ;  /* 0x0000000405047291 */ /* 0x002fe2000f8ec0ff */
[----:B------:R-:W1:Y:S01]  /*0090*/  LDCU UR5, c[0x0][0x380] ;  /* 0x00007000ff0577ac */ /* 0x000e620008000800 */
[C---:B0-----:R-:W-:Y:S01]  /*00a0*/  ISETP.GT.U32.AND P0, PT, R0.reuse, 0x7, PT ;  /* 0x000000070000780c */ /* 0x041fe20003f04070 */
[----:B------:R-:W-:-:S02]  /*00b0*/  IMAD.SHL.U32 R6, R0, 0x4, RZ ;  /* 0x0000000400067824 */ /* 0x000fc400078e00ff */
[----:B---3--:R-:W-:-:S10]  /*00c0*/  IMAD R11, R11, UR6, R0 ;  /* 0x000000060b0b7c24 */ /* 0x008fd4000f8e0200 */
[----:B------:R0:W-:Y:S01]  /*00d0*/  @!P0 STS [R6+UR4], RZ ;  /* 0x000000ff06008988 */ /* 0x0001e20008000804 */
[----:B------:R-:W-:Y:S01]  /*00e0*/  BAR.SYNC.DEFER_BLOCKING 0x0 ;  /* 0x0000000000007b1d */ /* 0x000fe20000010000 */
[----:B-1----:R-:W-:-:S13]  /*00f0*/  ISETP.GE.AND P0, PT, R11, UR5, PT ;  /* 0x000000050b007c0c */ /* 0x002fda000bf06270 */
[----:B0-2---:R-:W-:Y:S05]  /*0100*/  @P0 BRA `(.L_x_1) ;  /* 0x00000010000c0947 */ /* 0x005fea0003800000 */
[----:B------:R-:W0:Y:S08]  /*0110*/  LDC.64 R2, c[0x0][0x388] ;  /* 0x0000e200ff027b82 */ /* 0x000e300000000a00 */
[----:B------:R-:W1:Y:S08]  /*0120*/  LDC.64 R8, c[0x0][0x398] ;  /* 0x0000e600ff087b82 */ /* 0x000e700000000a00 */
[----:B------:R-:W2:Y:S01]  /*0130*/  LDC.64 R4, c[0x0][0x390] ;  /* 0x0000e400ff047b82 */ /* 0x000ea20000000a00 */
[----:B0-----:R-:W-:-:S06]  /*0140*/  IMAD.WIDE R2, R11, 0x4, R2 ;  /* 0x000000040b027825 */ /* 0x001fcc00078e0202 */
[----:B------:R-:W1:Y:S02]  /*0150*/  LDG.E R3, desc[UR8][R2.64] ;  /* 0x0000000802037981 */ /* 0x000e64000c1e1900 */
[----:B-1----:R-:W-:-:S05]  /*0160*/  IMAD.WIDE R8, R3, 0x4, R8 ;  /* 0x0000000403087825 */ /* 0x002fca00078e0208 */
[----:B------:R-:W3:Y:S04]  /*0170*/  LDG.E R10, desc[UR8][R8.64] ;  /* 0x00000008080a7981 */ /* 0x000ee8000c1e1900 */
[----:B------:R-:W3:Y:S01]  /*0180*/  LDG.E R7, desc[UR8][R8.64+0x4] ;  /* 0x0000040808077981 */ /* 0x000ee2000c1e1900 */
[----:B--2---:R-:W-:Y:S01]  /*0190*/  IMAD.WIDE R4, R11, 0x4, R4 ;  /* 0x000000040b047825 */ /* 0x004fe200078e0204 */
[----:B---3--:R-:W-:-:S13]  /*01a0*/  ISETP.GE.AND P0, PT, R10, R7, PT ;  /* 0x000000070a00720c */ /* 0x008fda0003f06270 */
[----:B------:R-:W-:Y:S05]  /*01b0*/  @P0 BRA `(.L_x_1) ;  /* 0x0000000c00e00947 */ /* 0x000fea0003800000 */
[----:B------:R0:W5:Y:S01]  /*01c0*/  LDG.E R8, desc[UR8][R4.64] ;  /* 0x0000000804087981 */ /* 0x000162000c1e1900 */
[----:B------:R-:W1:Y:S01]  /*01d0*/  LDC.64 R2, c[0x0][0x390] ;  /* 0x0000e400ff027b82 */ /* 0x000e620000000a00 */
[----:B------:R-:W-:Y:S02]  /*01e0*/  LOP3.LUT R9, R6, 0x1c, RZ, 0xc0, !PT ;  /* 0x0000001c06097812 */ /* 0x000fe400078ec0ff */
[----:B-1----:R-:W-:-:S05]  /*01f0*/  IADD3 R2, P0, PT, R2, 0x20, RZ ;  /* 0x0000002002027810 */ /* 0x002fca0007f1e0ff */
[----:B0-----:R-:W-:-:S08]  /*0200*/  IMAD.X R3, RZ, RZ, R3, P0 ;  /* 0x000000ffff037224 */ /* 0x001fd000000e0603 */
.L_x_71:
[----:B0-----:R-:W0:Y:S08]  /*0210*/  LDC.64 R4, c[0x0][0x390] ;  /* 0x0000e400ff047b82 */ /* 0x001e300000000a00 */
[----:B-1----:R-:W1:Y:S01]  /*0220*/  LDC.64 R12, c[0x0][0x398] ;  /* 0x0000e600ff0c7b82 */ /* 0x002e620000000a00 */
[----:B0-----:R-:W-:-:S06]  /*0230*/  IMAD.WIDE R4, R10, 0x4, R4 ;  /* 0x000000040a047825 */ /* 0x001fcc00078e0204 */
[----:B------:R-:W1:Y:S02]  /*0240*/  LDG.E R5, desc[UR8][R4.64] ;  /* 0x0000000804057981 */ /* 0x000e64000c1e1900 */
[----:B-1----:R-:W-:-:S05]  /*0250*/  IMAD.WIDE R12, R5, 0x4, R12 ;  /* 0x00000004050c7825 */ /* 0x002fca00078e020c */
[----:B--2---:R-:W2:Y:S04]  /*0260*/  LDG.E R11, desc[UR8][R12.64] ;  /* 0x000000080c0b7981 */ /* 0x004ea8000c1e1900 */
[----:B------:R-:W2:Y:S01]  /*0270*/  LDG.E R16, desc[UR8][R12.64+0x4] ;  /* 0x000004080c107981 */ /* 0x000ea2000c1e1900 */
[----:B------:R-:W-:Y:S01]  /*0280*/  VIADD R10, R10, 0x1 ;  /* 0x000000010a0a7836 */ /* 0x000fe20000000000 */
[----:B------:R-:W-:Y:S04]  /*0290*/  BSSY.RECONVERGENT B0, `(.L_x_2) ;  /* 0x00000e8000007945 */ /* 0x000fe80003800200 */
[----:B------:R-:W-:-:S04]  /*02a0*/  ISETP.GE.AND P1, PT, R10, R7, PT ;  /* 0x000000070a00720c */ /* 0x000fc80003f26270 */
[----:B------:R-:W-:Y:S02]  /*02b0*/  P2R R14, PR, RZ, 0x2 ;  /* 0x00000002ff0e7803 */ /* 0x000fe40000000000 */
[----:B--2---:R-:W-:-:S13]  /*02c0*/  ISETP.GE.AND P0, PT, R11, R16, PT ;  /* 0x000000100b00720c */ /* 0x004fda0003f06270 */
[----:B---34-:R-:W-:Y:S05]  /*02d0*/  @P0 BRA `(.L_x_3) ;  /* 0x0000000c008c0947 */ /* 0x018fea0003800000 */
[C---:B------:R-:W-:Y:S01]  /*02e0*/  VIADDMNMX R12, R11.reuse, 0x1, R16, !PT ;  /* 0x000000010b0c7846 */ /* 0x040fe20007800110 */
[----:B------:R-:W-:Y:S04]  /*02f0*/  BSSY.RECONVERGENT B2, `(.L_x_4) ;  /* 0x000006d000027945 */ /* 0x000fe80003800200 */
[----:B------:R-:W-:Y:S02]  /*0300*/  IMAD.IADD R4, R11, 0x1, -R12 ;  /* 0x000000010b047824 */ /* 0x000fe400078e0a0c */
[----:B------:R-:W-:-:S03]  /*0310*/  IMAD.IADD R12, R12, 0x1, -R11 ;  /* 0x000000010c0c7824 */ /* 0x000fc600078e0a0b */
[----:B------:R-:W-:Y:S02]  /*0320*/  ISETP.GT.U32.AND P0, PT, R4, -0x10, PT ;  /* 0xfffffff00400780c */ /* 0x000fe40003f04070 */
[----:B------:R-:W-:-:S11]  /*0330*/  LOP3.LUT R20, R12, 0xf, RZ, 0xc0, !PT ;  /* 0x0000000f0c147812 */ /* 0x000fd600078ec0ff */
[----:B------:R-:W-:Y:S05]  /*0340*/  @P0 BRA `(.L_x_5) ;  /* 0x00000004009c0947 */ /* 0x000fea0003800000 */
[----:B------:R-:W-:-:S05]  /*0350*/  LOP3.LUT R13, R12, 0xfffffff0, RZ, 0xc0, !PT ;  /* 0xfffffff00c0d7812 */ /* 0x000fca00078ec0ff */
[----:B------:R-:W-:-:S07]  /*0360*/  IMAD.MOV R13, RZ, RZ, -R13 ;  /* 0x000000ffff0d7224 */ /* 0x000fce00078e0a0d */
.L_x_38:
[----:B------:R-:W-:-:S05]  /*0370*/  IMAD.WIDE R4, R11, 0x4, R2 ;  /* 0x000000040b047825 */ /* 0x000fca00078e0202 */
[----:B--2---:R-:W2:Y:S04]  /*0380*/  LDG.E R23, desc[UR8][R4.64+-0x20] ;  /* 0xffffe00804177981 */ /* 0x004ea8000c1e1900 */
[----:B---3--:R-:W3:Y:S04]  /*0390*/  LDG.E R25, desc[UR8][R4.64+-0x1c] ;  /* 0xffffe40804197981 */ /* 0x008ee8000c1e1900 */
[----:B----4-:R-:W4:Y:S04]  /*03a0*/  LDG.E R27, desc[UR8][R4.64+-0x18] ;  /* 0xffffe808041b7981 */ /* 0x010f28000c1e1900 */
[----:B------:R-:W4:Y:S04]  /*03b0*/  LDG.E R15, desc[UR8][R4.64+-0x14] ;  /* 0xffffec08040f7981 */ /* 0x000f28000c1e1900 */
[----:B------:R-:W4:Y:S04]  /*03c0*/  LDG.E R17, desc[UR8][R4.64+-0x10] ;  /* 0xfffff00804117981 */ /* 0x000f28000c1e1900 */
[----:B------:R-:W4:Y:S04]  /*03d0*/  LDG.E R19, desc[UR8][R4.64+-0xc] ;  /* 0xfffff40804137981 */ /* 0x000f28000c1e1900 */
[----:B------:R-:W4:Y:S04]  /*03e0*/  LDG.E R21, desc[UR8][R4.64+-0x8] ;  /* 0xfffff80804157981 */ /* 0x000f28000c1e1900 */
[----:B0----5:R0:W5:Y:S04]  /*03f0*/  LDG.E R29, desc[UR8][R4.64+0x8] ;  /* 0x00000808041d7981 */ /* 0x021168000c1e1900 */
[----:B------:R0:W5:Y:S04]  /*0400*/  LDG.E R16, desc[UR8][R4.64+0xc] ;  /* 0x00000c0804107981 */ /* 0x000168000c1e1900 */
[----:B------:R0:W5:Y:S04]  /*0410*/  LDG.E R18, desc[UR8][R4.64+0x10] ;  /* 0x0000100804127981 */ /* 0x000168000c1e1900 */
[----:B------:R0:W5:Y:S04]  /*0420*/  LDG.E R22, desc[UR8][R4.64+0x14] ;  /* 0x0000140804167981 */ /* 0x000168000c1e1900 */
[----:B------:R0:W5:Y:S04]  /*0430*/  LDG.E R24, desc[UR8][R4.64+0x18] ;  /* 0x0000180804187981 */ /* 0x000168000c1e1900 */
[----:B------:R0:W5:Y:S01]  /*0440*/  LDG.E R26, desc[UR8][R4.64+0x1c] ;  /* 0x00001c08041a7981 */ /* 0x000162000c1e1900 */
[----:B--2---:R-:W-:-:S03]  /*0450*/  ISETP.NE.AND P4, PT, R23, R8, PT ;  /* 0x000000081700720c */ /* 0x004fc60003f85270 */
[----:B------:R0:W5:Y:S01]  /*0460*/  LDG.E R23, desc[UR8][R4.64+-0x4] ;  /* 0xfffffc0804177981 */ /* 0x000162000c1e1900 */
[----:B---3--:R-:W-:-:S03]  /*0470*/  ISETP.NE.AND P3, PT, R25, R8, PT ;  /* 0x000000081900720c */ /* 0x008fc60003f65270 */
[----:B------:R0:W5:Y:S01]  /*0480*/  LDG.E R25, desc[UR8][R4.64] ;  /* 0x0000000804197981 */ /* 0x000162000c1e1900 */
[----:B----4-:R-:W-:-:S03]  /*0490*/  ISETP.NE.AND P2, PT, R27, R8, PT ;  /* 0x000000081b00720c */ /* 0x010fc60003f45270 */
[----:B------:R0:W5:Y:S01]  /*04a0*/  LDG.E R27, desc[UR8][R4.64+0x4] ;  /* 0x00000408041b7981 */ /* 0x000162000c1e1900 */
[----:B------:R-:W-:Y:S01]  /*04b0*/  BSSY.RECONVERGENT B3, `(.L_x_6) ;  /* 0x0000008000037945 */ /* 0x000fe20003800200 */
[-C--:B------:R-:W-:Y:S01]  /*04c0*/  ISETP.NE.AND P1, PT, R15, R8.reuse, PT ;  /* 0x000000080f00720c */ /* 0x080fe20003f25270 */
[----:B------:R-:W-:Y:S01]  /*04d0*/  VIADD R13, R13, 0x10 ;  /* 0x000000100d0d7836 */ /* 0x000fe20000000000 */
[-C--:B------:R-:W-:Y:S02]  /*04e0*/  ISETP.NE.AND P0, PT, R17, R8.reuse, PT ;  /* 0x000000081100720c */ /* 0x080fe40003f05270 */
[-C--:B------:R-:W-:Y:S02]  /*04f0*/  ISETP.NE.AND P6, PT, R19, R8.reuse, PT ;  /* 0x000000081300720c */ /* 0x080fe40003fc5270 */
[----:B------:R-:W-:Y:S01]  /*0500*/  ISETP.NE.AND P5, PT, R21, R8, PT ;  /* 0x000000081500720c */ /* 0x000fe20003fa5270 */
[----:B01----:R-:W-:-:S12]  /*0510*/  @P4 BRA `(.L_x_7) ;  /* 0x0000000000044947 */ /* 0x003fd80003800000 */
[----:B------:R0:W-:Y:S02]  /*0520*/  ATOMS.POPC.INC.32 RZ, [R9+UR4] ;  /* 0x0000000009ff7f8c */ /* 0x0001e4000d800004 */
.L_x_7:
[----:B------:R-:W-:Y:S05]  /*0530*/  BSYNC.RECONVERGENT B3 ;  /* 0x0000000000037941 */ /* 0x000fea0003800200 */
.L_x_6:
[----:B------:R-:W-:Y:S01]  /*0540*/  BSSY.RECONVERGENT B3, `(.L_x_8) ;  /* 0x0000004000037945 */ /* 0x000fe20003800200 */
[----:B-----5:R-:W-:-:S03]  /*0550*/  ISETP.NE.AND P4, PT, R23, R8, PT ;  /* 0x000000081700720c */ /* 0x020fc60003f85270 */
[----:B------:R-:W-:Y:S10]  /*0560*/  @P3 BRA `(.L_x_9) ;  /* 0x0000000000043947 */ /* 0x000ff40003800000 */
[----:B------:R1:W-:Y:S02]  /*0570*/  ATOMS.POPC.INC.32 RZ, [R9+UR4] ;  /* 0x0000000009ff7f8c */ /* 0x0003e4000d800004 */
.L_x_9:
[----:B------:R-:W-:Y:S05]  /*0580*/  BSYNC.RECONVERGENT B3 ;  /* 0x0000000000037941 */ /* 0x000fea0003800200 */
.L_x_8:
[----:B------:R-:W-:Y:S01]  /*0590*/  BSSY.RECONVERGENT B3, `(.L_x_10) ;  /* 0x0000004000037945 */ /* 0x000fe20003800200 */
[----:B------:R-:W-:-:S03]  /*05a0*/  ISETP.NE.AND P3, PT, R25, R8, PT ;  /* 0x000000081900720c */ /* 0x000fc60003f65270 */
[----:B------:R-:W-:Y:S10]  /*05b0*/  @P2 BRA `(.L_x_11) ;  /* 0x0000000000042947 */ /* 0x000ff40003800000 */
[----:B------:R2:W-:Y:S02]  /*05c0*/  ATOMS.POPC.INC.32 RZ, [R9+UR4] ;  /* 0x0000000009ff7f8c */ /* 0x0005e4000d800004 */
.L_x_11:
[----:B------:R-:W-:Y:S05]  /*05d0*/  BSYNC.RECONVERGENT B3 ;  /* 0x0000000000037941 */ /* 0x000fea0003800200 */
.L_x_10:
[----:B------:R-:W-:Y:S01]  /*05e0*/  BSSY.RECONVERGENT B3, `(.L_x_12) ;  /* 0x0000004000037945 */ /* 0x000fe20003800200 */
[----:B------:R-:W-:-:S03]  /*05f0*/  ISETP.NE.AND P2, PT, R27, R8, PT ;  /* 0x000000081b00720c */ /* 0x000fc60003f45270 */
[----:B------:R-:W-:Y:S10]  /*0600*/  @P1 BRA `(.L_x_13) ;  /* 0x0000000000041947 */ /* 0x000ff40003800000 */
[----:B------:R3:W-:Y:S02]  /*0610*/  ATOMS.POPC.INC.32 RZ, [R9+UR4] ;  /* 0x0000000009ff7f8c */ /* 0x0007e4000d800004 */
.L_x_13:
[----:B------:R-:W-:Y:S05]  /*0620*/  BSYNC.RECONVERGENT B3 ;  /* 0x0000000000037941 */ /* 0x000fea0003800200 */
.L_x_12:
[----:B------:R-:W-:Y:S01]  /*0630*/  BSSY.RECONVERGENT B3, `(.L_x_14) ;  /* 0x0000004000037945 */ /* 0x000fe20003800200 */
[----:B------:R-:W-:-:S03]  /*0640*/  ISETP.NE.AND P1, PT, R29, R8, PT ;  /* 0x000000081d00720c */ /* 0x000fc60003f25270 */
[----:B------:R-:W-:Y:S10]  /*0650*/  @P0 BRA `(.L_x_15) ;  /* 0x0000000000040947 */ /* 0x000ff40003800000 */
[----:B------:R4:W-:Y:S02]  /*0660*/  ATOMS.POPC.INC.32 RZ, [R9+UR4] ;  /* 0x0000000009ff7f8c */ /* 0x0009e4000d800004 */
.L_x_15:
[----:B------:R-:W-:Y:S05]  /*0670*/  BSYNC.RECONVERGENT B3 ;  /* 0x0000000000037941 */ /* 0x000fea0003800200 */
.L_x_14:
[----:B------:R-:W-:Y:S01]  /*0680*/  BSSY.RECONVERGENT B3, `(.L_x_16) ;  /* 0x0000004000037945 */ /* 0x000fe20003800200 */
[----:B------:R-:W-:-:S03]  /*0690*/  ISETP.NE.AND P0, PT, R16, R8, PT ;  /* 0x000000081000720c */ /* 0x000fc60003f05270 */
[----:B------:R-:W-:Y:S10]  /*06a0*/  @P6 BRA `(.L_x_17) ;  /* 0x0000000000046947 */ /* 0x000ff40003800000 */
[----:B------:R0:W-:Y:S02]  /*06b0*/  ATOMS.POPC.INC.32 RZ, [R9+UR4] ;  /* 0x0000000009ff7f8c */ /* 0x0001e4000d800004 */
.L_x_17:
[----:B------:R-:W-:Y:S05]  /*06c0*/  BSYNC.RECONVERGENT B3 ;  /* 0x0000000000037941 */ /* 0x000fea0003800200 */
.L_x_16:
[----:B------:R-:W-:Y:S01]  /*06d0*/  BSSY.RECONVERGENT B3, `(.L_x_18) ;  /* 0x0000004000037945 */ /* 0x000fe20003800200 */
[----:B------:R-:W-:-:S03]  /*06e0*/  ISETP.NE.AND P6, PT, R18, R8, PT ;  /* 0x000000081200720c */ /* 0x000fc60003fc5270 */
[----:B------:R-:W-:Y:S10]  /*06f0*/  @P5 BRA `(.L_x_19) ;  /* 0x0000000000045947 */ /* 0x000ff40003800000 */
[----:B------:R0:W-:Y:S02]  /*0700*/  ATOMS.POPC.INC.32 RZ, [R9+UR4] ;  /* 0x0000000009ff7f8c */ /* 0x0001e4000d800004 */
.L_x_19:
[----:B------:R-:W-:Y:S05]  /*0710*/  BSYNC.RECONVERGENT B3 ;  /* 0x0000000000037941 */ /* 0x000fea0003800200 */
.L_x_18:
[----:B------:R-:W-:Y:S01]  /*0720*/  BSSY.RECONVERGENT B3, `(.L_x_20) ;  /* 0x0000004000037945 */ /* 0x000fe20003800200 */
[----:B------:R-:W-:-:S03]  /*0730*/  ISETP.NE.AND P5, PT, R22, R8, PT ;  /* 0x000000081600720c */ /* 0x000fc60003fa5270 */
[----:B------:R-:W-:Y:S10]  /*0740*/  @P4 BRA `(.L_x_21) ;  /* 0x0000000000044947 */ /* 0x000ff40003800000 */
[----:B------:R0:W-:Y:S02]  /*0750*/  ATOMS.POPC.INC.32 RZ, [R9+UR4] ;  /* 0x0000000009ff7f8c */ /* 0x0001e4000d800004 */
.L_x_21:
[----:B------:R-:W-:Y:S05]  /*0760*/  BSYNC.RECONVERGENT B3 ;  /* 0x0000000000037941 */ /* 0x000fea0003800200 */
.L_x_20:
[----:B------:R-:W-:Y:S01]  /*0770*/  BSSY.RECONVERGENT B3, `(.L_x_22) ;  /* 0x0000004000037945 */ /* 0x000fe20003800200 */
[----:B------:R-:W-:-:S03]  /*0780*/  ISETP.NE.AND P4, PT, R24, R8, PT ;  /* 0x000000081800720c */ /* 0x000fc60003f85270 */
[----:B------:R-:W-:Y:S10]  /*0790*/  @P3 BRA `(.L_x_23) ;  /* 0x0000000000043947 */ /* 0x000ff40003800000 */
[----:B------:R0:W-:Y:S02]  /*07a0*/  ATOMS.POPC.INC.32 RZ, [R9+UR4] ;  /* 0x0000000009ff7f8c */ /* 0x0001e4000d800004 */
.L_x_23:
[----:B------:R-:W-:Y:S05]  /*07b0*/  BSYNC.RECONVERGENT B3 ;  /* 0x0000000000037941 */ /* 0x000fea0003800200 */
.L_x_22:
[----:B------:R-:W-:Y:S01]  /*07c0*/  BSSY.RECONVERGENT B3, `(.L_x_24) ;  /* 0x0000004000037945 */ /* 0x000fe20003800200 */
[----:B------:R-:W-:-:S03]  /*07d0*/  ISETP.NE.AND P3, PT, R26, R8, PT ;  /* 0x000000081a00720c */ /* 0x000fc60003f65270 */
[----:B------:R-:W-:Y:S10]  /*07e0*/  @P2 BRA `(.L_x_25) ;  /* 0x0000000000042947 */ /* 0x000ff40003800000 */
[----:B------:R0:W-:Y:S02]  /*07f0*/  ATOMS.POPC.INC.32 RZ, [R9+UR4] ;  /* 0x0000000009ff7f8c */ /* 0x0001e4000d800004 */
.L_x_25:
[----:B------:R-:W-:Y:S05]  /*0800*/  BSYNC.RECONVERGENT B3 ;  /* 0x0000000000037941 */ /* 0x000fea0003800200 */
.L_x_24:
[----:B------:R-:W-:Y:S01]  /*0810*/  BSSY.RECONVERGENT B3, `(.L_x_26) ;  /* 0x0000004000037945 */ /* 0x000fe20003800200 */
[----:B------:R-:W-:-:S03]  /*0820*/  ISETP.NE.AND P2, PT, R13, RZ, PT ;  /* 0x000000ff0d00720c */ /* 0x000fc60003f45270 */
[----:B------:R-:W-:Y:S10]  /*0830*/  @P1 BRA `(.L_x_27) ;  /* 0x0000000000041947 */ /* 0x000ff40003800000 */
[----:B------:R0:W-:Y:S02]  /*0840*/  ATOMS.POPC.INC.32 RZ, [R9+UR4] ;  /* 0x0000000009ff7f8c */ /* 0x0001e4000d800004 */
.L_x_27:
[----:B------:R-:W-:Y:S05]  /*0850*/  BSYNC.RECONVERGENT B3 ;  /* 0x0000000000037941 */ /* 0x000fea0003800200 */
.L_x_26:
[----:B------:R-:W-:Y:S04]  /*0860*/  BSSY.RECONVERGENT B3, `(.L_x_28) ;  /* 0x0000003000037945 */ /* 0x000fe80003800200 */
[----:B------:R-:W-:Y:S05]  /*0870*/  @P0 BRA `(.L_x_29) ;  /* 0x0000000000040947 */ /* 0x000fea0003800000 */
[----:B------:R0:W-:Y:S02]  /*0880*/  ATOMS.POPC.INC.32 RZ, [R9+UR4] ;  /* 0x0000000009ff7f8c */ /* 0x0001e4000d800004 */
.L_x_29:
[----:B------:R-:W-:Y:S05]  /*0890*/  BSYNC.RECONVERGENT B3 ;  /* 0x0000000000037941 */ /* 0x000fea0003800200 */
.L_x_28:
[----:B------:R-:W-:Y:S04]  /*08a0*/  BSSY.RECONVERGENT B3, `(.L_x_30) ;  /* 0x0000003000037945 */ /* 0x000fe80003800200 */
[----:B------:R-:W-:Y:S05]  /*08b0*/  @P6 BRA `(.L_x_31) ;  /* 0x0000000000046947 */ /* 0x000fea0003800000 */
[----:B------:R0:W-:Y:S02]  /*08c0*/  ATOMS.POPC.INC.32 RZ, [R9+UR4] ;  /* 0x0000000009ff7f8c */ /* 0x0001e4000d800004 */
.L_x_31:
[----:B------:R-:W-:Y:S05]  /*08d0*/  BSYNC.RECONVERGENT B3 ;  /* 0x0000000000037941 */ /* 0x000fea0003800200 */
.L_x_30:
[----:B------:R-:W-:Y:S04]  /*08e0*/  BSSY.RECONVERGENT B3, `(.L_x_32) ;  /* 0x0000003000037945 */ /* 0x000fe80003800200 */
[----:B------:R-:W-:Y:S05]  /*08f0*/  @P5 BRA `(.L_x_33) ;  /* 0x0000000000045947 */ /* 0x000fea0003800000 */
[----:B------:R0:W-:Y:S02]  /*0900*/  ATOMS.POPC.INC.32 RZ, [R9+UR4] ;  /* 0x0000000009ff7f8c */ /* 0x0001e4000d800004 */
.L_x_33:
[----:B------:R-:W-:Y:S05]  /*0910*/  BSYNC.RECONVERGENT B3 ;  /* 0x0000000000037941 */ /* 0x000fea0003800200 */
.L_x_32:
[----:B------:R-:W-:Y:S04]  /*0920*/  BSSY.RECONVERGENT B3, `(.L_x_34) ;  /* 0x0000003000037945 */ /* 0x000fe80003800200 */
[----:B------:R-:W-:Y:S05]  /*0930*/  @P4 BRA `(.L_x_35) ;  /* 0x0000000000044947 */ /* 0x000fea0003800000 */
[----:B------:R0:W-:Y:S02]  /*0940*/  ATOMS.POPC.INC.32 RZ, [R9+UR4] ;  /* 0x0000000009ff7f8c */ /* 0x0001e4000d800004 */
.L_x_35:
[----:B------:R-:W-:Y:S05]  /*0950*/  BSYNC.RECONVERGENT B3 ;  /* 0x0000000000037941 */ /* 0x000fea0003800200 */
.L_x_34:
[----:B------:R-:W-:Y:S04]  /*0960*/  BSSY.RECONVERGENT B3, `(.L_x_36) ;  /* 0x0000003000037945 */ /* 0x000fe80003800200 */
[----:B------:R-:W-:Y:S05]  /*0970*/  @P3 BRA `(.L_x_37) ;  /* 0x0000000000043947 */ /* 0x000fea0003800000 */
[----:B------:R0:W-:Y:S02]  /*0980*/  ATOMS.POPC.INC.32 RZ, [R9+UR4] ;  /* 0x0000000009ff7f8c */ /* 0x0001e4000d800004 */
.L_x_37:
[----:B------:R-:W-:Y:S05]  /*0990*/  BSYNC.RECONVERGENT B3 ;  /* 0x0000000000037941 */ /* 0x000fea0003800200 */
.L_x_36:
[----:B------:R-:W-:Y:S01]  /*09a0*/  VIADD R11, R11, 0x10 ;  /* 0x000000100b0b7836 */ /* 0x000fe20000000000 */
[----:B------:R-:W-:Y:S06]  /*09b0*/  @P2 BRA `(.L_x_38) ;  /* 0xfffffff8006c2947 */ /* 0x000fec000383ffff */
.L_x_5:
[----:B------:R-:W-:Y:S05]  /*09c0*/  BSYNC.RECONVERGENT B2 ;  /* 0x0000000000027941 */ /* 0x000fea0003800200 */
.L_x_4:
[----:B------:R-:W-:-:S13]  /*09d0*/  ISETP.NE.AND P0, PT, R20, RZ, PT ;  /* 0x000000ff1400720c */ /* 0x000fda0003f05270 */
[----:B------:R-:W-:Y:S05]  /*09e0*/  @!P0 BRA `(.L_x_3) ;  /* 0x0000000400c88947 */ /* 0x000fea0003800000 */
[----:B------:R-:W-:Y:S01]  /*09f0*/  ISETP.GE.U32.AND P0, PT, R20, 0x8, PT ;  /* 0x000000081400780c */ /* 0x000fe20003f06070 */
[----:B------:R-:W-:Y:S01]  /*0a00*/  BSSY.RECONVERGENT B2, `(.L_x_39) ;  /* 0x0000036000027945 */ /* 0x000fe20003800200 */
[----:B------:R-:W-:-:S11]  /*0a10*/  LOP3.LUT R16, R12, 0x7, RZ, 0xc0, !PT ;  /* 0x000000070c107812 */ /* 0x000fd600078ec0ff */
[----:B------:R-:W-:Y:S05]  /*0a20*/  @!P0 BRA `(.L_x_40) ;  /* 0x0000000000cc8947 */ /* 0x000fea0003800000 */
[----:B------:R-:W0:Y:S02]  /*0a30*/  LDC.64 R4, c[0x0][0x390] ;  /* 0x0000e400ff047b82 */ /* 0x000e240000000a00 */
[----:B0-----:R-:W-:-:S05]  /*0a40*/  IMAD.WIDE R4, R11, 0x4, R4 ;  /* 0x000000040b047825 */ /* 0x001fca00078e0204 */
[----:B------:R-:W2:Y:S04]  /*0a50*/  LDG.E R13, desc[UR8][R4.64] ;  /* 0x00000008040d7981 */ /* 0x000ea8000c1e1900 */
[----:B------:R-:W3:Y:S04]  /*0a60*/  LDG.E R15, desc[UR8][R4.64+0x4] ;  /* 0x00000408040f7981 */ /* 0x000ee8000c1e1900 */
[----:B------:R-:W4:Y:S04]  /*0a70*/  LDG.E R17, desc[UR8][R4.64+0x8] ;  /* 0x0000080804117981 */ /* 0x000f28000c1e1900 */
[----:B------:R-:W4:Y:S04]  /*0a80*/  LDG.E R19, desc[UR8][R4.64+0xc] ;  /* 0x00000c0804137981 */ /* 0x000f28000c1e1900 */
[----:B------:R-:W4:Y:S04]  /*0a90*/  LDG.E R21, desc[UR8][R4.64+0x10] ;  /* 0x0000100804157981 */ /* 0x000f28000c1e1900 */
[----:B------:R-:W4:Y:S04]  /*0aa0*/  LDG.E R23, desc[UR8][R4.64+0x14] ;  /* 0x0000140804177981 */ /* 0x000f28000c1e1900 */
[----:B------:R-:W4:Y:S04]  /*0ab0*/  LDG.E R25, desc[UR8][R4.64+0x18] ;  /* 0x0000180804197981 */ /* 0x000f28000c1e1900 */
[----:B------:R0:W5:Y:S01]  /*0ac0*/  LDG.E R27, desc[UR8][R4.64+0x1c] ;  /* 0x00001c08041b7981 */ /* 0x000162000c1e1900 */
[----:B------:R-:W-:Y:S01]  /*0ad0*/  BSSY.RECONVERGENT B3, `(.L_x_41) ;  /* 0x000000a000037945 */ /* 0x000fe20003800200 */
[----:B--2--5:R-:W-:-:S02]  /*0ae0*/  ISETP.NE.AND P6, PT, R13, R8, PT ;  /* 0x000000080d00720c */ /* 0x024fc40003fc5270 */
[-C--:B---3--:R-:W-:Y:S02]  /*0af0*/  ISETP.NE.AND P5, PT, R15, R8.reuse, PT ;  /* 0x000000080f00720c */ /* 0x088fe40003fa5270 */
[-C--:B----4-:R-:W-:Y:S02]  /*0b00*/  ISETP.NE.AND P4, PT, R17, R8.reuse, PT ;  /* 0x000000081100720c */ /* 0x090fe40003f85270 */
[-C--:B------:R-:W-:Y:S02]  /*0b10*/  ISETP.NE.AND P3, PT, R19, R8.reuse, PT ;  /* 0x000000081300720c */ /* 0x080fe40003f65270 */
[-C--:B------:R-:W-:Y:S02]  /*0b20*/  ISETP.NE.AND P2, PT, R21, R8.reuse, PT ;  /* 0x000000081500720c */ /* 0x080fe40003f45270 */
[-C--:B------:R-:W-:Y:S02]  /*0b30*/  ISETP.NE.AND P1, PT, R23, R8.reuse, PT ;  /* 0x000000081700720c */ /* 0x080fe40003f25270 */
[----:B------:R-:W-:Y:S01]  /*0b40*/  ISETP.NE.AND P0, PT, R25, R8, PT ;  /* 0x000000081900720c */ /* 0x000fe20003f05270 */
[----:B0-----:R-:W-:-:S12]  /*0b50*/  @P6 BRA `(.L_x_42) ;  /* 0x0000000000046947 */ /* 0x001fd80003800000 */
[----:B------:R0:W-:Y:S02]  /*0b60*/  ATOMS.POPC.INC.32 RZ, [R9+UR4] ;  /* 0x0000000009ff7f8c */ /* 0x0001e4000d800004 */
.L_x_42:
[----:B------:R-:W-:Y:S05]  /*0b70*/  BSYNC.RECONVERGENT B3 ;  /* 0x0000000000037941 */ /* 0x000fea0003800200 */
.L_x_41:
[----:B------:R-:W-:Y:S01]  /*0b80*/  BSSY.RECONVERGENT B3, `(.L_x_43) ;  /* 0x0000004000037945 */ /* 0x000fe20003800200 */
[----:B------:R-:W-:-:S03]  /*0b90*/  ISETP.NE.AND P6, PT, R27, R8, PT ;  /* 0x000000081b00720c */ /* 0x000fc60003fc5270 */
[----:B------:R-:W-:Y:S10]  /*0ba0*/  @P5 BRA `(.L_x_44) ;  /* 0x0000000000045947 */ /* 0x000ff40003800000 */
[----:B------:R2:W-:Y:S02]  /*0bb0*/  ATOMS.POPC.INC.32 RZ, [R9+UR4] ;  /* 0x0000000009ff7f8c */ /* 0x0005e4000d800004 */
.L_x_44:
[----:B------:R-:W-:Y:S05]  /*0bc0*/  BSYNC.RECONVERGENT B3 ;  /* 0x0000000000037941 */ /* 0x000fea0003800200 */
.L_x_43:
[----:B------:R-:W-:Y:S04]  /*0bd0*/  BSSY.RECONVERGENT B3, `(.L_x_45) ;  /* 0x0000003000037945 */ /* 0x000fe80003800200 */
[----:B------:R-:W-:Y:S05]  /*0be0*/  @P4 BRA `(.L_x_46) ;  /* 0x0000000000044947 */ /* 0x000fea0003800000 */
[----:B------:R3:W-:Y:S02]  /*0bf0*/  ATOMS.POPC.INC.32 RZ, [R9+UR4] ;  /* 0x0000000009ff7f8c */ /* 0x0007e4000d800004 */
.L_x_46:
[----:B------:R-:W-:Y:S05]  /*0c00*/  BSYNC.RECONVERGENT B3 ;  /* 0x0000000000037941 */ /* 0x000fea0003800200 */
.L_x_45:
[----:B------:R-:W-:Y:S04]  /*0c10*/  BSSY.RECONVERGENT B3, `(.L_x_47) ;  /* 0x0000003000037945 */ /* 0x000fe80003800200 */
[----:B------:R-:W-:Y:S05]  /*0c20*/  @P3 BRA `(.L_x_48) ;  /* 0x0000000000043947 */ /* 0x000fea0003800000 */
[----:B------:R4:W-:Y:S02]  /*0c30*/  ATOMS.POPC.INC.32 RZ, [R9+UR4] ;  /* 0x0000000009ff7f8c */ /* 0x0009e4000d800004 */
.L_x_48:
[----:B------:R-:W-:Y:S05]  /*0c40*/  BSYNC.RECONVERGENT B3 ;  /* 0x0000000000037941 */ /* 0x000fea0003800200 */
.L_x_47:
[----:B------:R-:W-:Y:S04]  /*0c50*/  BSSY.RECONVERGENT B3, `(.L_x_49) ;  /* 0x0000003000037945 */ /* 0x000fe80003800200 */
[----:B------:R-:W-:Y:S05]  /*0c60*/  @P2 BRA `(.L_x_50) ;  /* 0x0000000000042947 */ /* 0x000fea0003800000 */
[----:B------:R0:W-:Y:S02]  /*0c70*/  ATOMS.POPC.INC.32 RZ, [R9+UR4] ;  /* 0x0000000009ff7f8c */ /* 0x0001e4000d800004 */
.L_x_50:
[----:B------:R-:W-:Y:S05]  /*0c80*/  BSYNC.RECONVERGENT B3 ;  /* 0x0000000000037941 */ /* 0x000fea0003800200 */
.L_x_49:
[----:B------:R-:W-:Y:S04]  /*0c90*/  BSSY.RECONVERGENT B3, `(.L_x_51) ;  /* 0x0000003000037945 */ /* 0x000fe80003800200 */
[----:B------:R-:W-:Y:S05]  /*0ca0*/  @P1 BRA `(.L_x_52) ;  /* 0x0000000000041947 */ /* 0x000fea0003800000 */
[----:B------:R0:W-:Y:S02]  /*0cb0*/  ATOMS.POPC.INC.32 RZ, [R9+UR4] ;  /* 0x0000000009ff7f8c */ /* 0x0001e4000d800004 */
.L_x_52:
[----:B------:R-:W-:Y:S05]  /*0cc0*/  BSYNC.RECONVERGENT B3 ;  /* 0x0000000000037941 */ /* 0x000fea0003800200 */
.L_x_51:
[----:B------:R-:W-:Y:S04]  /*0cd0*/  BSSY.RECONVERGENT B3, `(.L_x_53) ;  /* 0x0000003000037945 */ /* 0x000fe80003800200 */
[----:B------:R-:W-:Y:S05]  /*0ce0*/  @P0 BRA `(.L_x_54) ;  /* 0x0000000000040947 */ /* 0x000fea0003800000 */
[----:B------:R0:W-:Y:S02]  /*0cf0*/  ATOMS.POPC.INC.32 RZ, [R9+UR4] ;  /* 0x0000000009ff7f8c */ /* 0x0001e4000d800004 */
.L_x_54:
[----:B------:R-:W-:Y:S05]  /*0d00*/  BSYNC.RECONVERGENT B3 ;  /* 0x0000000000037941 */ /* 0x000fea0003800200 */
.L_x_53:
[----:B------:R-:W-:Y:S04]  /*0d10*/  BSSY.RECONVERGENT B3, `(.L_x_55) ;  /* 0x0000003000037945 */ /* 0x000fe80003800200 */
[----:B------:R-:W-:Y:S05]  /*0d20*/  @P6 BRA `(.L_x_56) ;  /* 0x0000000000046947 */ /* 0x000fea0003800000 */
[----:B------:R0:W-:Y:S02]  /*0d30*/  ATOMS.POPC.INC.32 RZ, [R9+UR4] ;  /* 0x0000000009ff7f8c */ /* 0x0001e4000d800004 */
.L_x_56:
[----:B------:R-:W-:Y:S05]  /*0d40*/  BSYNC.RECONVERGENT B3 ;  /* 0x0000000000037941 */ /* 0x000fea0003800200 */
.L_x_55:
[----:B------:R-:W-:-:S07]  /*0d50*/  VIADD R11, R11, 0x8 ;  /* 0x000000080b0b7836 */ /* 0x000fce0000000000 */
.L_x_40:
[----:B------:R-:W-:Y:S05]  /*0d60*/  BSYNC.RECONVERGENT B2 ;  /* 0x0000000000027941 */ /* 0x000fea0003800200 */
.L_x_39:
        /* <DEDUP_REMOVED lines=11> */
[----:B------:R-:W4:Y:S01]  /*0e20*/  LDG.E R19, desc[UR8][R4.64+0xc] ;  /* 0x00000c0804137981 */ /* 0x000f22000c1e1900 */
[----:B------:R-:W-:Y:S01]  /*0e30*/  BSSY.RECONVERGENT B3, `(.L_x_59) ;  /* 0x0000007000037945 */ /* 0x000fe20003800200 */
[----:B--2--5:R-:W-:-:S02]  /*0e40*/  ISETP.NE.AND P0, PT, R13, R8, PT ;  /* 0x000000080d00720c */ /* 0x024fc40003f05270 */
[-C--:B---3--:R-:W-:Y:S02]  /*0e50*/  ISETP.NE.AND P1, PT, R15, R8.reuse, PT ;  /* 0x000000080f00720c */ /* 0x088fe40003f25270 */
[-C--:B----4-:R-:W-:Y:S02]  /*0e60*/  ISETP.NE.AND P2, PT, R17, R8.reuse, PT ;  /* 0x000000081100720c */ /* 0x090fe40003f45270 */
[----:B------:R-:W-:-:S07]  /*0e70*/  ISETP.NE.AND P3, PT, R19, R8, PT ;  /* 0x000000081300720c */ /* 0x000fce0003f65270 */
[----:B------:R-:W-:Y:S06]  /*0e80*/  @P0 BRA `(.L_x_60) ;  /* 0x0000000000040947 */ /* 0x000fec0003800000 */
[----:B------:R0:W-:Y:S02]  /*0e90*/  ATOMS.POPC.INC.32 RZ, [R9+UR4] ;  /* 0x0000000009ff7f8c */ /* 0x0001e4000d800004 */
.L_x_60:
[----:B------:R-:W-:Y:S05]  /*0ea0*/  BSYNC.RECONVERGENT B3 ;  /* 0x0000000000037941 */ /* 0x000fea0003800200 */
.L_x_59:
[----:B------:R-:W-:Y:S04]  /*0eb0*/  BSSY.RECONVERGENT B3, `(.L_x_61) ;  /* 0x0000003000037945 */ /* 0x000fe80003800200 */
[----:B------:R-:W-:Y:S05]  /*0ec0*/  @P1 BRA `(.L_x_62) ;  /* 0x0000000000041947 */ /* 0x000fea0003800000 */
[----:B------:R2:W-:Y:S02]  /*0ed0*/  ATOMS.POPC.INC.32 RZ, [R9+UR4] ;  /* 0x0000000009ff7f8c */ /* 0x0005e4000d800004 */
.L_x_62:
[----:B------:R-:W-:Y:S05]  /*0ee0*/  BSYNC.RECONVERGENT B3 ;  /* 0x0000000000037941 */ /* 0x000fea0003800200 */
.L_x_61:
[----:B------:R-:W-:Y:S04]  /*0ef0*/  BSSY.RECONVERGENT B3, `(.L_x_63) ;  /* 0x0000003000037945 */ /* 0x000fe80003800200 */
[----:B------:R-:W-:Y:S05]  /*0f00*/  @P2 BRA `(.L_x_64) ;  /* 0x0000000000042947 */ /* 0x000fea0003800000 */
[----:B------:R3:W-:Y:S02]  /*0f10*/  ATOMS.POPC.INC.32 RZ, [R9+UR4] ;  /* 0x0000000009ff7f8c */ /* 0x0007e4000d800004 */
.L_x_64:
[----:B------:R-:W-:Y:S05]  /*0f20*/  BSYNC.RECONVERGENT B3 ;  /* 0x0000000000037941 */ /* 0x000fea0003800200 */
.L_x_63:
[----:B------:R-:W-:Y:S04]  /*0f30*/  BSSY.RECONVERGENT B3, `(.L_x_65) ;  /* 0x0000003000037945 */ /* 0x000fe80003800200 */
[----:B------:R-:W-:Y:S05]  /*0f40*/  @P3 BRA `(.L_x_66) ;  /* 0x0000000000043947 */ /* 0x000fea0003800000 */
[----:B------:R4:W-:Y:S02]  /*0f50*/  ATOMS.POPC.INC.32 RZ, [R9+UR4] ;  /* 0x0000000009ff7f8c */ /* 0x0009e4000d800004 */
.L_x_66:
[----:B------:R-:W-:Y:S05]  /*0f60*/  BSYNC.RECONVERGENT B3 ;  /* 0x0000000000037941 */ /* 0x000fea0003800200 */
.L_x_65:
[----:B------:R-:W-:-:S07]  /*0f70*/  VIADD R11, R11, 0x4 ;  /* 0x000000040b0b7836 */ /* 0x000fce0000000000 */
.L_x_58:
[----:B------:R-:W-:Y:S05]  /*0f80*/  BSYNC.RECONVERGENT B2 ;  /* 0x0000000000027941 */ /* 0x000fea0003800200 */
.L_x_57:
[----:B------:R-:W-:-:S13]  /*0f90*/  ISETP.NE.AND P0, PT, R12, RZ, PT ;  /* 0x000000ff0c00720c */ /* 0x000fda0003f05270 */
[----:B------:R-:W-:Y:S05]  /*0fa0*/  @!P0 BRA `(.L_x_3) ;  /* 0x0000000000588947 */ /* 0x000fea0003800000 */
[----:B------:R-:W0:Y:S02]  /*0fb0*/  LDC.64 R4, c[0x0][0x390] ;  /* 0x0000e400ff047b82 */ /* 0x000e240000000a00 */
[----:B0-----:R-:W-:-:S05]  /*0fc0*/  IMAD.WIDE R4, R11, 0x4, R4 ;  /* 0x000000040b047825 */ /* 0x001fca00078e0204 */
[----:B------:R-:W2:Y:S01]  /*0fd0*/  LDG.E R11, desc[UR8][R4.64] ;  /* 0x00000008040b7981 */ /* 0x000ea2000c1e1900 */
[----:B------:R-:W-:Y:S01]  /*0fe0*/  BSSY.RECONVERGENT B2, `(.L_x_67) ;  /* 0x0000005000027945 */ /* 0x000fe20003800200 */
[----:B------:R-:W-:Y:S02]  /*0ff0*/  ISETP.NE.AND P1, PT, R12, 0x1, PT ;  /* 0x000000010c00780c */ /* 0x000fe40003f25270 */
[----:B--2--5:R-:W-:-:S13]  /*1000*/  ISETP.NE.AND P0, PT, R11, R8, PT ;  /* 0x000000080b00720c */ /* 0x024fda0003f05270 */
[----:B------:R-:W-:Y:S05]  /*1010*/  @P0 BRA `(.L_x_68) ;  /* 0x0000000000040947 */ /* 0x000fea0003800000 */
[----:B------:R0:W-:Y:S02]  /*1020*/  ATOMS.POPC.INC.32 RZ, [R9+UR4] ;  /* 0x0000000009ff7f8c */ /* 0x0001e4000d800004 */
.L_x_68:
[----:B------:R-:W-:Y:S05]  /*1030*/  BSYNC.RECONVERGENT B2 ;  /* 0x0000000000027941 */ /* 0x000fea0003800200 */
.L_x_67:
[----:B------:R-:W-:Y:S05]  /*1040*/  @!P1 BRA `(.L_x_3) ;  /* 0x0000000000309947 */ /* 0x000fea0003800000 */
[----:B------:R-:W2:Y:S01]  /*1050*/  LDG.E R11, desc[UR8][R4.64+0x4] ;  /* 0x00000408040b7981 */ /* 0x000ea2000c1e1900 */
[----:B------:R-:W-:Y:S01]  /*1060*/  BSSY.RECONVERGENT B2, `(.L_x_69) ;  /* 0x0000005000027945 */ /* 0x000fe20003800200 */
[----:B------:R-:W-:Y:S02]  /*1070*/  ISETP.NE.AND P1, PT, R12, 0x2, PT ;  /* 0x000000020c00780c */ /* 0x000fe40003f25270 */
[----:B--2---:R-:W-:-:S13]  /*1080*/  ISETP.NE.AND P0, PT, R11, R8, PT ;  /* 0x000000080b00720c */ /* 0x004fda0003f05270 */
[----:B------:R-:W-:Y:S05]  /*1090*/  @P0 BRA `(.L_x_70) ;  /* 0x0000000000040947 */ /* 0x000fea0003800000 */
[----:B------:R2:W-:Y:S02]  /*10a0*/  ATOMS.POPC.INC.32 RZ, [R9+UR4] ;  /* 0x0000000009ff7f8c */ /* 0x0005e4000d800004 */
.L_x_70:
[----:B------:R-:W-:Y:S05]  /*10b0*/  BSYNC.RECONVERGENT B2 ;  /* 0x0000000000027941 */ /* 0x000fea0003800200 */
.L_x_69:
[----:B------:R-:W-:Y:S05]  /*10c0*/  @!P1 BRA `(.L_x_3) ;  /* 0x0000000000109947 */ /* 0x000fea0003800000 */
[----:B------:R-:W5:Y:S02]  /*10d0*/  LDG.E R5, desc[UR8][R4.64+0x8] ;  /* 0x0000080804057981 */ /* 0x000f64000c1e1900 */
[----:B-----5:R-:W-:-:S13]  /*10e0*/  ISETP.NE.AND P0, PT, R5, R8, PT ;  /* 0x000000080500720c */ /* 0x020fda0003f05270 */
[----:B------:R-:W-:Y:S05]  /*10f0*/  @P0 BRA `(.L_x_3) ;  /* 0x0000000000040947 */ /* 0x000fea0003800000 */
[----:B------:R0:W-:Y:S02]  /*1100*/  ATOMS.POPC.INC.32 RZ, [R9+UR4] ;  /* 0x0000000009ff7f8c */ /* 0x0001e4000d800004 */
.L_x_3:
[----:B------:R-:W-:Y:S05]  /*1110*/  BSYNC.RECONVERGENT B0 ;  /* 0x0000000000007941 */ /* 0x000fea0003800200 */
.L_x_2:
[----:B------:R-:W-:-:S13]  /*1120*/  ISETP.NE.AND P0, PT, R14, RZ, PT ;  /* 0x000000ff0e00720c */ /* 0x000fda0003f05270 */
[----:B------:R-:W-:Y:S05]  /*1130*/  @!P0 BRA `(.L_x_71) ;  /* 0xfffffff000348947 */ /* 0x000fea000383ffff */
.L_x_1:
[----:B------:R-:W-:Y:S05]  /*1140*/  BSYNC.RECONVERGENT B1 ;  /* 0x0000000000017941 */ /* 0x000fea0003800200 */
.L_x_0:
[----:B------:R-:W-:Y:S01]  /*1150*/  BAR.SYNC.DEFER_BLOCKING 0x0 ;  /* 0x0000000000007b1d */ /* 0x000fe20000010000 */
[----:B------:R-:W-:-:S13]  /*1160*/  ISETP.GT.U32.AND P0, PT, R0, 0x7, PT ;  /* 0x000000070000780c */ /* 0x000fda0003f04070 */
[----:B------:R-:W-:Y:S05]  /*1170*/  @P0 EXIT ;  /* 0x000000000000094d */ /* 0x000fea0003800000 */
[----:B------:R-:W0:Y:S01]  /*1180*/  LDS R6, [R6+UR4] ;  /* 0x0000000406067984 */ /* 0x000e220008000800 */
[----:B------:R-:W1:Y:S01]  /*1190*/  LDC.64 R2, c[0x0][0x3a0] ;  /* 0x0000e800ff027b82 */ /* 0x000e620000000a00 */
[----:B------:R-:W-:Y:S01]  /*11a0*/  VOTEU.ANY UR5, UPT, PT ;  /* 0x0000000000057886 */ /* 0x000fe200038e0100 */
[----:B------:R-:W2:Y:S01]  /*11b0*/  S2R R0, SR_LANEID ;  /* 0x0000000000007919 */ /* 0x000ea20000000000 */
[----:B------:R-:W-:-:S06]  /*11c0*/  UFLO.U32 UR5, UR5 ;  /* 0x00000005000572bd */ /* 0x000fcc00080e0000 */
[----:B--2---:R-:W-:Y:S01]  /*11d0*/  ISETP.EQ.U32.AND P0, PT, R0, UR5, PT ;  /* 0x0000000500007c0c */ /* 0x004fe2000bf02070 */
[----:B0-----:R-:W0:Y:S02]  /*11e0*/  REDUX.SUM UR6, R6 ;  /* 0x00000000060673c4 */ /* 0x001e24000000c000 */
[----:B0-----:R-:W-:-:S10]  /*11f0*/  IMAD.U32 R5, RZ, RZ, UR6 ;  /* 0x00000006ff057e24 */ /* 0x001fd4000f8e00ff */
[----:B-1----:R-:W-:Y:S01]  /*1200*/  @P0 REDG.E.ADD.STRONG.GPU desc[UR8][R2.64], R5 ;  /* 0x000000050200098e */ /* 0x002fe2000c12e108 */
[----:B------:R-:W-:Y:S05]  /*1210*/  EXIT ;  /* 0x000000000000794d */ /* 0x000fea0003800000 */
.L_x_72:
[----:B------:R-:W-:-:S00]  /*1220*/  BRA `(.L_x_72) ;  /* 0xfffffffc00fc7947 */ /* 0x000fc0000383ffff */
[----:B------:R-:W-:-:S00]  /*1230*/  NOP ;  /* 0x0000000000007918 */ /* 0x000fc00000000000 */
        /* <DEDUP_REMOVED lines=12> */
.L_x_154:


//--------------------- .text._Z19gather_atomic_blockiPiS_S_S_ --------------------------
	.section	.text._Z19gather_atomic_blockiPiS_S_S_,"ax",@progbits
	.align	128
        .global         _Z19gather_atomic_blockiPiS_S_S_
        .type           _Z19gather_atomic_blockiPiS_S_S_,@function
        .size           _Z19gather_atomic_blockiPiS_S_S_,(.L_x_155 - _Z19gather_atomic_blockiPiS_S_S_)
        .other          _Z19gather_atomic_blockiPiS_S_S_,@"STO_CUDA_ENTRY STV_DEFAULT"
_Z19gather_atomic_blockiPiS_S_S_:
.text._Z19gather_atomic_blockiPiS_S_S_:
[----:B------:R-:W-:Y:S01]  /*0000*/  LDC R1, c[0x0][0x37c] ;  /* 0x0000df00ff017b82 */ /* 0x000fe20000000800 */
[----:B------:R-:W0:Y:S07]  /*0010*/  S2R R0, SR_TID.X ;  /* 0x0000000000007919 */ /* 0x000e2e0000002100 */
[----:B------:R-:W1:Y:S01]  /*0020*/  S2UR UR4, SR_CTAID.X ;  /* 0x00000000000479c3 */ /* 0x000e620000002500 */
[----:B------:R-:W2:Y:S01]  /*0030*/  LDCU UR5, c[0x0][0x380] ;  /* 0x00007000ff0577ac */ /* 0x000ea20008000800 */
[----:B------:R-:W-:Y:S01]  /*0040*/  BSSY.RECONVERGENT B1, `(.L_x_73) ;  /* 0x000016d000017945 */ /* 0x000fe20003800200 */
[----:B------:R-:W3:Y:S05]  /*0050*/  LDCU.64 UR6, c[0x0][0x358] ;  /* 0x00006b00ff0677ac */ /* 0x000eea0008000a00 */
[----:B------:R-:W1:Y:S01]  /*0060*/  LDC R5, c[0x0][0x360] ;  /* 0x0000d800ff057b82 */ /* 0x000e620000000800 */
[----:B0-----:R-:W-:Y:S01]  /*0070*/  ISETP.NE.AND P0, PT, R0, RZ, PT ;  /* 0x000000ff0000720c */ /* 0x001fe20003f05270 */
[----:B-1----:R-:W-:-:S12]  /*0080*/  IMAD R5, R5, UR4, R0 ;  /* 0x0000000405057c24 */ /* 0x002fd8000f8e0200 */
[----:B------:R-:W0:Y:S01]  /*0090*/  @!P0 S2R R3, SR_CgaCtaId ;  /* 0x0000000000038919 */ /* 0x000e220000008800 */
[----:B------:R-:W-:-:S04]  /*00a0*/  @!P0 MOV R2, 0x400 ;  /* 0x0000040000028802 */ /* 0x000fc80000000f00 */
[----:B0-----:R-:W-:-:S05]  /*00b0*/  @!P0 LEA R2, R3, R2, 0x18 ;  /* 0x0000000203028211 */ /* 0x001fca00078ec0ff */
[----:B------:R0:W-:Y:S01]  /*00c0*/  @!P0 STS [R2], RZ ;  /* 0x000000ff02008388 */ /* 0x0001e20000000800 */
[----:B------:R-:W-:Y:S01]  /*00d0*/  BAR.SYNC.DEFER_BLOCKING 0x0 ;  /* 0x0000000000007b1d */ /* 0x000fe20000010000 */
[----:B--2---:R-:W-:-:S13]  /*00e0*/  ISETP.GE.AND P0, PT, R5, UR5, PT ;  /* 0x0000000505007c0c */ /* 0x004fda000bf06270 */
[----:B0--3--:R-:W-:Y:S05]  /*00f0*/  @P0 BRA `(.L_x_74) ;  /* 0x0000001400840947 */ /* 0x009fea0003800000 */
        /* <DEDUP_REMOVED lines=13> */
[----:B------:R-:W-:Y:S01]  /*01d0*/  IMAD.MOV.U32 R7, RZ, RZ, R11 ;  /* 0x000000ffff077224 */ /* 0x000fe200078e000b */
[----:B-1----:R-:W-:-:S05]  /*01e0*/  IADD3 R2, P0, PT, R2, 0x20, RZ ;  /* 0x0000002002027810 */ /* 0x002fca0007f1e0ff */
[----:B0-----:R-:W-:-:S08]  /*01f0*/  IMAD.X R3, RZ, RZ, R3, P0 ;  /* 0x000000ffff037224 */ /* 0x001fd000000e0603 */
.L_x_144:
[----:B------:R-:W0:Y:S08]  /*0200*/  LDC.64 R8, c[0x0][0x390] ;  /* 0x0000e400ff087b82 */ /* 0x000e300000000a00 */
[----:B------:R-:W1:Y:S01]  /*0210*/  LDC.64 R10, c[0x0][0x398] ;  /* 0x0000e600ff0a7b82 */ /* 0x000e620000000a00 */
[----:B0-----:R-:W-:-:S06]  /*0220*/  IMAD.WIDE R8, R7, 0x4, R8 ;  /* 0x0000000407087825 */ /* 0x001fcc00078e0208 */
[----:B------:R-:W1:Y:S02]  /*0230*/  LDG.E R9, desc[UR6][R8.64] ;  /* 0x0000000608097981 */ /* 0x000e64000c1e1900 */
[----:B-1----:R-:W-:-:S05]  /*0240*/  IMAD.WIDE R10, R9, 0x4, R10 ;  /* 0x00000004090a7825 */ /* 0x002fca00078e020a */
[----:B------:R-:W2:Y:S04]  /*0250*/  LDG.E R6, desc[UR6][R10.64] ;  /* 0x000000060a067981 */ /* 0x000ea8000c1e1900 */
[----:B------:R-:W2:Y:S01]  /*0260*/  LDG.E R12, desc[UR6][R10.64+0x4] ;  /* 0x000004060a0c7981 */ /* 0x000ea2000c1e1900 */
[----:B------:R-:W-:Y:S01]  /*0270*/  VIADD R7, R7, 0x1 ;  /* 0x0000000107077836 */ /* 0x000fe20000000000 */
[----:B------:R-:W-:Y:S04]  /*0280*/  BSSY.RECONVERGENT B0, `(.L_x_75) ;  /* 0x0000146000007945 */ /* 0x000fe80003800200 */
[----:B------:R-:W-:-:S04]  /*0290*/  ISETP.GE.AND P1, PT, R7, R4, PT ;  /* 0x000000040700720c */ /* 0x000fc80003f26270 */
[----:B------:R-:W-:Y:S02]  /*02a0*/  P2R R13, PR, RZ, 0x2 ;  /* 0x00000002ff0d7803 */ /* 0x000fe40000000000 */
[----:B--2---:R-:W-:-:S13]  /*02b0*/  ISETP.GE.AND P0, PT, R6, R12, PT ;  /* 0x0000000c0600720c */ /* 0x004fda0003f06270 */
[----:B------:R-:W-:Y:S05]  /*02c0*/  @P0 BRA `(.L_x_76) ;  /* 0x0000001400040947 */ /* 0x000fea0003800000 */
[----:B------:R-:W-:Y:S01]  /*02d0*/  IMAD.MOV.U32 R11, RZ, RZ, R6 ;  /* 0x000000ffff0b7224 */ /* 0x000fe200078e0006 */
[----:B------:R-:W-:Y:S04]  /*02e0*/  BSSY.RECONVERGENT B2, `(.L_x_77) ;  /* 0x000009e000027945 */ /* 0x000fe80003800200 */
[----:B------:R-:W-:-:S05]  /*02f0*/  VIADDMNMX R6, R11, 0x1, R12, !PT ;  /* 0x000000010b067846 */ /* 0x000fca000780010c */
[----:B------:R-:W-:Y:S02]  /*0300*/  IMAD.IADD R8, R11, 0x1, -R6 ;  /* 0x000000010b087824 */ /* 0x000fe400078e0a06 */
[----:B------:R-:W-:-:S03]  /*0310*/  IMAD.IADD R6, R6, 0x1, -R11 ;  /* 0x0000000106067824 */ /* 0x000fc600078e0a0b */
[----:B------:R-:W-:Y:S02]  /*0320*/  ISETP.GT.U32.AND P0, PT, R8, -0x10, PT ;  /* 0xfffffff00800780c */ /* 0x000fe40003f04070 */
[----:B------:R-:W-:-:S11]  /*0330*/  LOP3.LUT R25, R6, 0xf, RZ, 0xc0, !PT ;  /* 0x0000000f06197812 */ /* 0x000fd600078ec0ff */
[----:B------:R-:W-:Y:S05]  /*0340*/  @P0 BRA `(.L_x_78) ;  /* 0x00000008005c0947 */ /* 0x000fea0003800000 */
[----:B------:R-:W-:-:S05]  /*0350*/  LOP3.LUT R8, R6, 0xfffffff0, RZ, 0xc0, !PT ;  /* 0xfffffff006087812 */ /* 0x000fca00078ec0ff */
[----:B------:R-:W-:-:S07]  /*0360*/  IMAD.MOV R10, RZ, RZ, -R8 ;  /* 0x000000ffff0a7224 */ /* 0x000fce00078e0a08 */
.L_x_111:
[----:B------:R-:W-:-:S05]  /*0370*/  IMAD.WIDE R8, R11, 0x4, R2 ;  /* 0x000000040b087825 */ /* 0x000fca00078e0202 */
[----:B------:R-:W2:Y:S04]  /*0380*/  LDG.E R12, desc[UR6][R8.64+-0x20] ;  /* 0xffffe006080c7981 */ /* 0x000ea8000c1e1900 */
[----:B------:R-:W3:Y:S04]  /*0390*/  LDG.E R14, desc[UR6][R8.64+-0x1c] ;  /* 0xffffe406080e7981 */ /* 0x000ee8000c1e1900 */
[----:B------:R-:W4:Y:S04]  /*03a0*/  LDG.E R16, desc[UR6][R8.64+-0x18] ;  /* 0xffffe80608107981 */ /* 0x000f28000c1e1900 */
[----:B------:R-:W4:Y:S04]  /*03b0*/  LDG.E R18, desc[UR6][R8.64+-0x14] ;  /* 0xffffec0608127981 */ /* 0x000f28000c1e1900 */
[----:B------:R-:W4:Y:S04]  /*03c0*/  LDG.E R20, desc[UR6][R8.64+-0x10] ;  /* 0xfffff00608147981 */ /* 0x000f28000c1e1900 */
[----:B------:R-:W4:Y:S04]  /*03d0*/  LDG.E R22, desc[UR6][R8.64+-0xc] ;  /* 0xfffff40608167981 */ /* 0x000f28000c1e1900 */
[----:B------:R-:W4:Y:S04]  /*03e0*/  LDG.E R24, desc[UR6][R8.64+-0x8] ;  /* 0xfffff80608187981 */ /* 0x000f28000c1e1900 */
[----:B-----5:R0:W5:Y:S04]  /*03f0*/  LDG.E R26, desc[UR6][R8.64] ;  /* 0x00000006081a7981 */ /* 0x020168000c1e1900 */
[----:B------:R0:W5:Y:S04]  /*0400*/  LDG.E R28, desc[UR6][R8.64+0x4] ;  /* 0x00000406081c7981 */ /* 0x000168000c1e1900 */
[----:B------:R0:W5:Y:S04]  /*0410*/  LDG.E R15, desc[UR6][R8.64+0x8] ;  /* 0x00000806080f7981 */ /* 0x000168000c1e1900 */
[----:B------:R0:W5:Y:S04]  /*0420*/  LDG.E R17, desc[UR6][R8.64+0xc] ;  /* 0x00000c0608117981 */ /* 0x000168000c1e1900 */
[----:B------:R0:W5:Y:S04]  /*0430*/  LDG.E R19, desc[UR6][R8.64+0x10] ;  /* 0x0000100608137981 */ /* 0x000168000c1e1900 */
[----:B------:R0:W5:Y:S04]  /*0440*/  LDG.E R21, desc[UR6][R8.64+0x14] ;  /* 0x0000140608157981 */ /* 0x000168000c1e1900 */
[----:B------:R0:W5:Y:S04]  /*0450*/  LDG.E R23, desc[UR6][R8.64+0x18] ;  /* 0x0000180608177981 */ /* 0x000168000c1e1900 */
[----:B------:R0:W5:Y:S01]  /*0460*/  LDG.E R27, desc[UR6][R8.64+0x1c] ;  /* 0x00001c06081b7981 */ /* 0x000162000c1e1900 */
[----:B--2---:R-:W-:-:S03]  /*0470*/  ISETP.NE.AND P4, PT, R12, R5, PT ;  /* 0x000000050c00720c */ /* 0x004fc60003f85270 */
[----:B------:R0:W5:Y:S01]  /*0480*/  LDG.E R12, desc[UR6][R8.64+-0x4] ;  /* 0xfffffc06080c7981 */ /* 0x000162000c1e1900 */
[----:B------:R-:W-:Y:S01]  /*0490*/  BSSY.RECONVERGENT B3, `(.L_x_79) ;  /* 0x000000d000037945 */ /* 0x000fe20003800200 */
[-C--:B---3--:R-:W-:Y:S01]  /*04a0*/  ISETP.NE.AND P3, PT, R14, R5.reuse, PT ;  /* 0x000000050e00720c */ /* 0x088fe20003f65270 */
[----:B------:R-:W-:Y:S01]  /*04b0*/  VIADD R10, R10, 0x10 ;  /* 0x000000100a0a7836 */ /* 0x000fe20000000000 */
[-C--:B----4-:R-:W-:Y:S02]  /*04c0*/  ISETP.NE.AND P2, PT, R16, R5.reuse, PT ;  /* 0x000000051000720c */ /* 0x090fe40003f45270 */
[-C--:B------:R-:W-:Y:S02]  /*04d0*/  ISETP.NE.AND P1, PT, R18, R5.reuse, PT ;  /* 0x000000051200720c */ /* 0x080fe40003f25270 */
[-C--:B------:R-:W-:Y:S02]  /*04e0*/  ISETP.NE.AND P0, PT, R20, R5.reuse, PT ;  /* 0x000000051400720c */ /* 0x080fe40003f05270 */
[----:B------:R-:W-:-:S02]  /*04f0*/  ISETP.NE.AND P6, PT, R22, R5, PT ;  /* 0x000000051600720c */ /* 0x000fc40003fc5270 */
[----:B------:R-:W-:Y:S01]  /*0500*/  ISETP.NE.AND P5, PT, R24, R5, PT ;  /* 0x000000051800720c */ /* 0x000fe20003fa5270 */
[----:B0-----:R-:W-:-:S12]  /*0510*/  @P4 BRA `(.L_x_80) ;  /* 0x0000000000104947 */ /* 0x001fd80003800000 */
[----:B------:R-:W0:Y:S01]  /*0520*/  S2UR UR5, SR_CgaCtaId ;  /* 0x00000000000579c3 */ /* 0x000e220000008800 */
[----:B------:R-:W-:Y:S02]  /*0530*/  UMOV UR4, 0x400 ;  /* 0x0000040000047882 */ /* 0x000fe40000000000 */
[----:B0-----:R-:W-:-:S09]  /*0540*/  ULEA UR4, UR5, UR4, 0x18 ;  /* 0x0000000405047291 */ /* 0x001fd2000f8ec0ff */
[----:B------:R-:W-:Y:S03]  /*0550*/  ATOMS.POPC.INC.32 RZ, [UR4] ;  /* 0x00000000ffff7f8c */ /* 0x000fe6000d800004 */
.L_x_80:
[----:B------:R-:W-:Y:S05]  /*0560*/  BSYNC.RECONVERGENT B3 ;  /* 0x0000000000037941 */ /* 0x000fea0003800200 */
.L_x_79:
[----:B------:R-:W-:Y:S01]  /*0570*/  BSSY.RECONVERGENT B3, `(.L_x_81) ;  /* 0x0000007000037945 */ /* 0x000fe20003800200 */
[----:B-----5:R-:W-:-:S03]  /*0580*/  ISETP.NE.AND P4, PT, R12, R5, PT ;  /* 0x000000050c00720c */ /* 0x020fc60003f85270 */
[----:B------:R-:W-:Y:S10]  /*0590*/  @P3 BRA `(.L_x_82) ;  /* 0x0000000000103947 */ /* 0x000ff40003800000 */
[----:B------:R-:W0:Y:S01]  /*05a0*/  S2UR UR5, SR_CgaCtaId ;  /* 0x00000000000579c3 */ /* 0x000e220000008800 */
[----:B------:R-:W-:Y:S02]  /*05b0*/  UMOV UR4, 0x400 ;  /* 0x0000040000047882 */ /* 0x000fe40000000000 */
[----:B0-----:R-:W-:-:S09]  /*05c0*/  ULEA UR4, UR5, UR4, 0x18 ;  /* 0x0000000405047291 */ /* 0x001fd2000f8ec0ff */
[----:B------:R-:W-:Y:S03]  /*05d0*/  ATOMS.POPC.INC.32 RZ, [UR4] ;  /* 0x00000000ffff7f8c */ /* 0x000fe6000d800004 */
.L_x_82:
[----:B------:R-:W-:Y:S05]  /*05e0*/  BSYNC.RECONVERGENT B3 ;  /* 0x0000000000037941 */ /* 0x000fea0003800200 */
.L_x_81:
[----:B------:R-:W-:Y:S01]  /*05f0*/  BSSY.RECONVERGENT B3, `(.L_x_83) ;  /* 0x0000007000037945 */ /* 0x000fe20003800200 */
[----:B------:R-:W-:-:S03]  /*0600*/  ISETP.NE.AND P3, PT, R26, R5, PT ;  /* 0x000000051a00720c */ /* 0x000fc60003f65270 */
[----:B------:R-:W-:Y:S10]  /*0610*/  @P2 BRA `(.L_x_84) ;  /* 0x0000000000102947 */ /* 0x000ff40003800000 */
[----:B------:R-:W0:Y:S01]  /*0620*/  S2UR UR5, SR_CgaCtaId ;  /* 0x00000000000579c3 */ /* 0x000e220000008800 */
[----:B------:R-:W-:Y:S02]  /*0630*/  UMOV UR4, 0x400 ;  /* 0x0000040000047882 */ /* 0x000fe40000000000 */
[----:B0-----:R-:W-:-:S09]  /*0640*/  ULEA UR4, UR5, UR4, 0x18 ;  /* 0x0000000405047291 */ /* 0x001fd2000f8ec0ff */
[----:B------:R-:W-:Y:S03]  /*0650*/  ATOMS.POPC.INC.32 RZ, [UR4] ;  /* 0x00000000ffff7f8c */ /* 0x000fe6000d800004 */
.L_x_84:
[----:B------:R-:W-:Y:S05]  /*0660*/  BSYNC.RECONVERGENT B3 ;  /* 0x0000000000037941 */ /* 0x000fea0003800200 */
.L_x_83:
[----:B------:R-:W-:Y:S01]  /*0670*/  BSSY.RECONVERGENT B3, `(.L_x_85) ;  /* 0x0000007000037945 */ /* 0x000fe20003800200 */
[----:B------:R-:W-:-:S03]  /*0680*/  ISETP.NE.AND P2, PT, R28, R5, PT ;  /* 0x000000051c00720c */ /* 0x000fc60003f45270 */
[----:B------:R-:W-:Y:S10]  /*0690*/  @P1 BRA `(.L_x_86) ;  /* 0x0000000000101947 */ /* 0x000ff40003800000 */
[----:B------:R-:W0:Y:S01]  /*06a0*/  S2UR UR5, SR_CgaCtaId ;  /* 0x00000000000579c3 */ /* 0x000e220000008800 */
[----:B------:R-:W-:Y:S02]  /*06b0*/  UMOV UR4, 0x400 ;  /* 0x0000040000047882 */ /* 0x000fe40000000000 */
[----:B0-----:R-:W-:-:S09]  /*06c0*/  ULEA UR4, UR5, UR4, 0x18 ;  /* 0x0000000405047291 */ /* 0x001fd2000f8ec0ff */
[----:B------:R-:W-:Y:S03]  /*06d0*/  ATOMS.POPC.INC.32 RZ, [UR4] ;  /* 0x00000000ffff7f8c */ /* 0x000fe6000d800004 */
.L_x_86:
[----:B------:R-:W-:Y:S05]  /*06e0*/  BSYNC.RECONVERGENT B3 ;  /* 0x0000000000037941 */ /* 0x000fea0003800200 */
.L_x_85:
[----:B------:R-:W-:Y:S01]  /*06f0*/  BSSY.RECONVERGENT B3, `(.L_x_87) ;  /* 0x0000007000037945 */ /* 0x000fe20003800200 */
[----:B------:R-:W-:-:S03]  /*0700*/  ISETP.NE.AND P1, PT, R15, R5, PT ;  /* 0x000000050f00720c */ /* 0x000fc60003f25270 */
[----:B------:R-:W-:Y:S10]  /*0710*/  @P0 BRA `(.L_x_88) ;  /* 0x0000000000100947 */ /* 0x000ff40003800000 */
[----:B------:R-:W0:Y:S01]  /*0720*/  S2UR UR5, SR_CgaCtaId ;  /* 0x00000000000579c3 */ /* 0x000e220000008800 */
[----:B------:R-:W-:Y:S02]  /*0730*/  UMOV UR4, 0x400 ;  /* 0x0000040000047882 */ /* 0x000fe40000000000 */
[----:B0-----:R-:W-:-:S09]  /*0740*/  ULEA UR4, UR5, UR4, 0x18 ;  /* 0x0000000405047291 */ /* 0x001fd2000f8ec0ff */
[----:B------:R-:W-:Y:S03]  /*0750*/  ATOMS.POPC.INC.32 RZ, [UR4] ;  /* 0x00000000ffff7f8c */ /* 0x000fe6000d800004 */
.L_x_88:
[----:B------:R-:W-:Y:S05]  /*0760*/  BSYNC.RECONVERGENT B3 ;  /* 0x0000000000037941 */ /* 0x000fea0003800200 */
.L_x_87:
[----:B------:R-:W-:Y:S01]  /*0770*/  BSSY.RECONVERGENT B3, `(.L_x_89) ;  /* 0x0000007000037945 */ /* 0x000fe20003800200 */
[----:B------:R-:W-:-:S03]  /*0780*/  ISETP.NE.AND P0, PT, R17, R5, PT ;  /* 0x000000051100720c */ /* 0x000fc60003f05270 */
[----:B------:R-:W-:Y:S10]  /*0790*/  @P6 BRA `(.L_x_90) ;  /* 0x0000000000106947 */ /* 0x000ff40003800000 */
[----:B------:R-:W0:Y:S01]  /*07a0*/  S2UR UR5, SR_CgaCtaId ;  /* 0x00000000000579c3 */ /* 0x000e220000008800 */
[----:B------:R-:W-:Y:S02]  /*07b0*/  UMOV UR4, 0x400 ;  /* 0x0000040000047882 */ /* 0x000fe40000000000 */
[----:B0-----:R-:W-:-:S09]  /*07c0*/  ULEA UR4, UR5, UR4, 0x18 ;  /* 0x0000000405047291 */ /* 0x001fd2000f8ec0ff */
[----:B------:R-:W-:Y:S03]  /*07d0*/  ATOMS.POPC.INC.32 RZ, [UR4] ;  /* 0x00000000ffff7f8c */ /* 0x000fe6000d800004 */
.L_x_90:
[----:B------:R-:W-:Y:S05]  /*07e0*/  BSYNC.RECONVERGENT B3 ;  /* 0x0000000000037941 */ /* 0x000fea0003800200 */
.L_x_89:
[----:B------:R-:W-:Y:S01]  /*07f0*/  BSSY.RECONVERGENT B3, `(.L_x_91) ;  /* 0x0000007000037945 */ /* 0x000fe20003800200 */
[----:B------:R-:W-:-:S03]  /*0800*/  ISETP.NE.AND P6, PT, R19, R5, PT ;  /* 0x000000051300720c */ /* 0x000fc60003fc5270 */
[----:B------:R-:W-:Y:S10]  /*0810*/  @P5 BRA `(.L_x_92) ;  /* 0x0000000000105947 */ /* 0x000ff40003800000 */
[----:B------:R-:W0:Y:S01]  /*0820*/  S2UR UR5, SR_CgaCtaId ;  /* 0x00000000000579c3 */ /* 0x000e220000008800 */
[----:B------:R-:W-:Y:S02]  /*0830*/  UMOV UR4, 0x400 ;  /* 0x0000040000047882 */ /* 0x000fe40000000000 */
[----:B0-----:R-:W-:-:S09]  /*0840*/  ULEA UR4, UR5, UR4, 0x18 ;  /* 0x0000000405047291 */ /* 0x001fd2000f8ec0ff */
[----:B------:R-:W-:Y:S03]  /*0850*/  ATOMS.POPC.INC.32 RZ, [UR4] ;  /* 0x00000000ffff7f8c */ /* 0x000fe6000d800004 */
.L_x_92:
[----:B------:R-:W-:Y:S05]  /*0860*/  BSYNC.RECONVERGENT B3 ;  /* 0x0000000000037941 */ /* 0x000fea0003800200 */
.L_x_91:
[----:B------:R-:W-:Y:S01]  /*0870*/  BSSY.RECONVERGENT B3, `(.L_x_93) ;  /* 0x0000007000037945 */ /* 0x000fe20003800200 */
[----:B------:R-:W-:-:S03]  /*0880*/  ISETP.NE.AND P5, PT, R21, R5, PT ;  /* 0x000000051500720c */ /* 0x000fc60003fa5270 */
[----:B------:R-:W-:Y:S10]  /*0890*/  @P4 BRA `(.L_x_94) ;  /* 0x0000000000104947 */ /* 0x000ff40003800000 */
[----:B------:R-:W0:Y:S01]  /*08a0*/  S2UR UR5, SR_CgaCtaId ;  /* 0x00000000000579c3 */ /* 0x000e220000008800 */
[----:B------:R-:W-:Y:S02]  /*08b0*/  UMOV UR4, 0x400 ;  /* 0x0000040000047882 */ /* 0x000fe40000000000 */
[----:B0-----:R-:W-:-:S09]  /*08c0*/  ULEA UR4, UR5, UR4, 0x18 ;  /* 0x0000000405047291 */ /* 0x001fd2000f8ec0ff */
[----:B------:R-:W-:Y:S03]  /*08d0*/  ATOMS.POPC.INC.32 RZ, [UR4] ;  /* 0x00000000ffff7f8c */ /* 0x000fe6000d800004 */
.L_x_94:
[----:B------:R-:W-:Y:S05]  /*08e0*/  BSYNC.RECONVERGENT B3 ;  /* 0x0000000000037941 */ /* 0x000fea0003800200 */
.L_x_93:
[----:B------:R-:W-:Y:S01]  /*08f0*/  BSSY.RECONVERGENT B3, `(.L_x_95) ;  /* 0x0000007000037945 */ /* 0x000fe20003800200 */
[----:B------:R-:W-:-:S03]  /*0900*/  ISETP.NE.AND P4, PT, R23, R5, PT ;  /* 0x000000051700720c */ /* 0x000fc60003f85270 */
[----:B------:R-:W-:Y:S10]  /*0910*/  @P3 BRA `(.L_x_96) ;  /* 0x0000000000103947 */ /* 0x000ff40003800000 */
[----:B------:R-:W0:Y:S01]  /*0920*/  S2UR UR5, SR_CgaCtaId ;  /* 0x00000000000579c3 */ /* 0x000e220000008800 */
[----:B------:R-:W-:Y:S02]  /*0930*/  UMOV UR4, 0x400 ;  /* 0x0000040000047882 */ /* 0x000fe40000000000 */
[----:B0-----:R-:W-:-:S09]  /*0940*/  ULEA UR4, UR5, UR4, 0x18 ;  /* 0x0000000405047291 */ /* 0x001fd2000f8ec0ff */
[----:B------:R-:W-:Y:S03]  /*0950*/  ATOMS.POPC.INC.32 RZ, [UR4] ;  /* 0x00000000ffff7f8c */ /* 0x000fe6000d800004 */
.L_x_96:
[----:B------:R-:W-:Y:S05]  /*0960*/  BSYNC.RECONVERGENT B3 ;  /* 0x0000000000037941 */ /* 0x000fea0003800200 */
.L_x_95:
[----:B------:R-:W-:Y:S01]  /*0970*/  BSSY.RECONVERGENT B3, `(.L_x_97) ;  /* 0x0000007000037945 */ /* 0x000fe20003800200 */
[----:B------:R-:W-:-:S03]  /*0980*/  ISETP.NE.AND P3, PT, R27, R5, PT ;  /* 0x000000051b00720c */ /* 0x000fc60003f65270 */
[----:B------:R-:W-:Y:S10]  /*0990*/  @P2 BRA `(.L_x_98) ;  /* 0x0000000000102947 */ /* 0x000ff40003800000 */
[----:B------:R-:W0:Y:S01]  /*09a0*/  S2UR UR5, SR_CgaCtaId ;  /* 0x00000000000579c3 */ /* 0x000e220000008800 */
[----:B------:R-:W-:Y:S02]  /*09b0*/  UMOV UR4, 0x400 ;  /* 0x0000040000047882 */ /* 0x000fe40000000000 */
[----:B0-----:R-:W-:-:S09]  /*09c0*/  ULEA UR4, UR5, UR4, 0x18 ;  /* 0x0000000405047291 */ /* 0x001fd2000f8ec0ff */
[----:B------:R-:W-:Y:S03]  /*09d0*/  ATOMS.POPC.INC.32 RZ, [UR4] ;  /* 0x00000000ffff7f8c */ /* 0x000fe6000d800004 */
.L_x_98:
[----:B------:R-:W-:Y:S05]  /*09e0*/  BSYNC.RECONVERGENT B3 ;  /* 0x0000000000037941 */ /* 0x000fea0003800200 */
.L_x_97:
[----:B------:R-:W-:Y:S01]  /*09f0*/  BSSY.RECONVERGENT B3, `(.L_x_99) ;  /* 0x0000007000037945 */ /* 0x000fe20003800200 */
[----:B------:R-:W-:-:S03]  /*0a00*/  ISETP.NE.AND P2, PT, R10, RZ, PT ;  /* 0x000000ff0a00720c */ /* 0x000fc60003f45270 */
[----:B------:R-:W-:Y:S10]  /*0a10*/  @P1 BRA `(.L_x_100) ;  /* 0x0000000000101947 */ /* 0x000ff40003800000 */
[----:B------:R-:W0:Y:S01]  /*0a20*/  S2UR UR5, SR_CgaCtaId ;  /* 0x00000000000579c3 */ /* 0x000e220000008800 */
[----:B------:R-:W-:Y:S02]  /*0a30*/  UMOV UR4, 0x400 ;  /* 0x0000040000047882 */ /* 0x000fe40000000000 */
[----:B0-----:R-:W-:-:S09]  /*0a40*/  ULEA UR4, UR5, UR4, 0x18 ;  /* 0x0000000405047291 */ /* 0x001fd2000f8ec0ff */
[----:B------:R-:W-:Y:S03]  /*0a50*/  ATOMS.POPC.INC.32 RZ, [UR4] ;  /* 0x00000000ffff7f8c */ /* 0x000fe6000d800004 */
.L_x_100:
[----:B------:R-:W-:Y:S05]  /*0a60*/  BSYNC.RECONVERGENT B3 ;  /* 0x0000000000037941 */ /* 0x000fea0003800200 */
.L_x_99:
[----:B------:R-:W-:Y:S04]  /*0a70*/  BSSY.RECONVERGENT B3, `(.L_x_101) ;  /* 0x0000006000037945 */ /* 0x000fe80003800200 */
[----:B------:R-:W-:Y:S05]  /*0a80*/  @P0 BRA `(.L_x_102) ;  /* 0x0000000000100947 */ /* 0x000fea0003800000 */
[----:B------:R-:W0:Y:S01]  /*0a90*/  S2UR UR5, SR_CgaCtaId ;  /* 0x00000000000579c3 */ /* 0x000e220000008800 */
[----:B------:R-:W-:Y:S02]  /*0aa0*/  UMOV UR4, 0x400 ;  /* 0x0000040000047882 */ /* 0x000fe40000000000 */
[----:B0-----:R-:W-:-:S09]  /*0ab0*/  ULEA UR4, UR5, UR4, 0x18 ;  /* 0x0000000405047291 */ /* 0x001fd2000f8ec0ff */
[----:B------:R-:W-:Y:S03]  /*0ac0*/  ATOMS.POPC.INC.32 RZ, [UR4] ;  /* 0x00000000ffff7f8c */ /* 0x000fe6000d800004 */
.L_x_102:
[----:B------:R-:W-:Y:S05]  /*0ad0*/  BSYNC.RECONVERGENT B3 ;  /* 0x0000000000037941 */ /* 0x000fea0003800200 */
.L_x_101:
[----:B------:R-:W-:Y:S04]  /*0ae0*/  BSSY.RECONVERGENT B3, `(.L_x_103) ;  /* 0x0000006000037945 */ /* 0x000fe80003800200 */
[----:B------:R-:W-:Y:S05]  /*0af0*/  @P6 BRA `(.L_x_104) ;  /* 0x0000000000106947 */ /* 0x000fea0003800000 */
[----:B------:R-:W0:Y:S01]  /*0b00*/  S2UR UR5, SR_CgaCtaId ;  /* 0x00000000000579c3 */ /* 0x000e220000008800 */
[----:B------:R-:W-:Y:S02]  /*0b10*/  UMOV UR4, 0x400 ;  /* 0x0000040000047882 */ /* 0x000fe40000000000 */
[----:B0-----:R-:W-:-:S09]  /*0b20*/  ULEA UR4, UR5, UR4, 0x18 ;  /* 0x0000000405047291 */ /* 0x001fd2000f8ec0ff */
[----:B------:R-:W-:Y:S03]  /*0b30*/  ATOMS.POPC.INC.32 RZ, [UR4] ;  /* 0x00000000ffff7f8c */ /* 0x000fe6000d800004 */
.L_x_104:
[----:B------:R-:W-:Y:S05]  /*0b40*/  BSYNC.RECONVERGENT B3 ;  /* 0x0000000000037941 */ /* 0x000fea0003800200 */
.L_x_103:
[----:B------:R-:W-:Y:S04]  /*0b50*/  BSSY.RECONVERGENT B3, `(.L_x_105) ;  /* 0x0000006000037945 */ /* 0x000fe80003800200 */
[----:B------:R-:W-:Y:S05]  /*0b60*/  @P5 BRA `(.L_x_106) ;  /* 0x0000000000105947 */ /* 0x000fea0003800000 */
[----:B------:R-:W0:Y:S01]  /*0b70*/  S2UR UR5, SR_CgaCtaId ;  /* 0x00000000000579c3 */ /* 0x000e220000008800 */
[----:B------:R-:W-:Y:S02]  /*0b80*/  UMOV UR4, 0x400 ;  /* 0x0000040000047882 */ /* 0x000fe40000000000 */
[----:B0-----:R-:W-:-:S09]  /*0b90*/  ULEA UR4, UR5, UR4, 0x18 ;  /* 0x0000000405047291 */ /* 0x001fd2000f8ec0ff */
[----:B------:R-:W-:Y:S03]  /*0ba0*/  ATOMS.POPC.INC.32 RZ, [UR4] ;  /* 0x00000000ffff7f8c */ /* 0x000fe6000d800004 */
.L_x_106:
[----:B------:R-:W-:Y:S05]  /*0bb0*/  BSYNC.RECONVERGENT B3 ;  /* 0x0000000000037941 */ /* 0x000fea0003800200 */
.L_x_105:
[----:B------:R-:W-:Y:S04]  /*0bc0*/  BSSY.RECONVERGENT B3, `(.L_x_107) ;  /* 0x0000006000037945 */ /* 0x000fe80003800200 */
[----:B------:R-:W-:Y:S05]  /*0bd0*/  @P4 BRA `(.L_x_108) ;  /* 0x0000000000104947 */ /* 0x000fea0003800000 */
[----:B------:R-:W0:Y:S01]  /*0be0*/  S2UR UR5, SR_CgaCtaId ;  /* 0x00000000000579c3 */ /* 0x000e220000008800 */
[----:B------:R-:W-:Y:S02]  /*0bf0*/  UMOV UR4, 0x400 ;  /* 0x0000040000047882 */ /* 0x000fe40000000000 */
[----:B0-----:R-:W-:-:S09]  /*0c00*/  ULEA UR4, UR5, UR4, 0x18 ;  /* 0x0000000405047291 */ /* 0x001fd2000f8ec0ff */
[----:B------:R-:W-:Y:S03]  /*0c10*/  ATOMS.POPC.INC.32 RZ, [UR4] ;  /* 0x00000000ffff7f8c */ /* 0x000fe6000d800004 */
.L_x_108:
[----:B------:R-:W-:Y:S05]  /*0c20*/  BSYNC.RECONVERGENT B3 ;  /* 0x0000000000037941 */ /* 0x000fea0003800200 */
.L_x_107:
[----:B------:R-:W-:Y:S04]  /*0c30*/  BSSY.RECONVERGENT B3, `(.L_x_109) ;  /* 0x0000006000037945 */ /* 0x000fe80003800200 */
[----:B------:R-:W-:Y:S05]  /*0c40*/  @P3 BRA `(.L_x_110) ;  /* 0x0000000000103947 */ /* 0x000fea0003800000 */
[----:B------:R-:W0:Y:S01]  /*0c50*/  S2UR UR5, SR_CgaCtaId ;  /* 0x00000000000579c3 */ /* 0x000e220000008800 */
[----:B------:R-:W-:Y:S02]  /*0c60*/  UMOV UR4, 0x400 ;  /* 0x0000040000047882 */ /* 0x000fe40000000000 */
[----:B0-----:R-:W-:-:S09]  /*0c70*/  ULEA UR4, UR5, UR4, 0x18 ;  /* 0x0000000405047291 */ /* 0x001fd2000f8ec0ff */
[----:B------:R-:W-:Y:S03]  /*0c80*/  ATOMS.POPC.INC.32 RZ, [UR4] ;  /* 0x00000000ffff7f8c */ /* 0x000fe6000d800004 */
.L_x_110:
[----:B------:R-:W-:Y:S05]  /*0c90*/  BSYNC.RECONVERGENT B3 ;  /* 0x0000000000037941 */ /* 0x000fea0003800200 */
.L_x_109:
[----:B------:R-:W-:Y:S01]  /*0ca0*/  VIADD R11, R11, 0x10 ;  /* 0x000000100b0b7836 */ /* 0x000fe20000000000 */
[----:B------:R-:W-:Y:S06]  /*0cb0*/  @P2 BRA `(.L_x_111) ;  /* 0xfffffff400ac2947 */ /* 0x000fec000383ffff */
.L_x_78:
[----:B------:R-:W-:Y:S05]  /*0cc0*/  BSYNC.RECONVERGENT B2 ;  /* 0x0000000000027941 */ /* 0x000fea0003800200 */
.L_x_77:
        /* <DEDUP_REMOVED lines=25> */
[----:B------:R-:W0:Y:S01]  /*0e60*/  S2UR UR5, SR_CgaCtaId ;  /* 0x00000000000579c3 */ /* 0x000e220000008800 */
[----:B------:R-:W-:Y:S02]  /*0e70*/  UMOV UR4, 0x400 ;  /* 0x0000040000047882 */ /* 0x000fe40000000000 */
[----:B0-----:R-:W-:-:S09]  /*0e80*/  ULEA UR4, UR5, UR4, 0x18 ;  /* 0x0000000405047291 */ /* 0x001fd2000f8ec0ff */
[----:B------:R-:W-:Y:S03]  /*0e90*/  ATOMS.POPC.INC.32 RZ, [UR4] ;  /* 0x00000000ffff7f8c */ /* 0x000fe6000d800004 */
.L_x_115:
[----:B------:R-:W-:Y:S05]  /*0ea0*/  BSYNC.RECONVERGENT B3 ;  /* 0x0000000000037941 */ /* 0x000fea0003800200 */
.L_x_114:
[----:B------:R-:W-:Y:S01]  /*0eb0*/  BSSY.RECONVERGENT B3, `(.L_x_116) ;  /* 0x0000007000037945 */ /* 0x000fe20003800200 */
[----:B------:R-:W-:-:S03]  /*0ec0*/  ISETP.NE.AND P6, PT, R24, R5, PT ;  /* 0x000000051800720c */ /* 0x000fc60003fc5270 */
[----:B------:R-:W-:Y:S10]  /*0ed0*/  @P5 BRA `(.L_x_117) ;  /* 0x0000000000105947 */ /* 0x000ff40003800000 */
[----:B------:R-:W0:Y:S01]  /*0ee0*/  S2UR UR5, SR_CgaCtaId ;  /* 0x00000000000579c3 */ /* 0x000e220000008800 */
[----:B------:R-:W-:Y:S02]  /*0ef0*/  UMOV UR4, 0x400 ;  /* 0x0000040000047882 */ /* 0x000fe40000000000 */
[----:B0-----:R-:W-:-:S09]  /*0f00*/  ULEA UR4, UR5, UR4, 0x18 ;  /* 0x0000000405047291 */ /* 0x001fd2000f8ec0ff */
[----:B------:R-:W-:Y:S03]  /*0f10*/  ATOMS.POPC.INC.32 RZ, [UR4] ;  /* 0x00000000ffff7f8c */ /* 0x000fe6000d800004 */
.L_x_117:
[----:B------:R-:W-:Y:S05]  /*0f20*/  BSYNC.RECONVERGENT B3 ;  /* 0x0000000000037941 */ /* 0x000fea0003800200 */
.L_x_116:
[----:B------:R-:W-:Y:S04]  /*0f30*/  BSSY.RECONVERGENT B3, `(.L_x_118) ;  /* 0x0000006000037945 */ /* 0x000fe80003800200 */
[----:B------:R-:W-:Y:S05]  /*0f40*/  @P4 BRA `(.L_x_119) ;  /* 0x0000000000104947 */ /* 0x000fea0003800000 */
[----:B------:R-:W0:Y:S01]  /*0f50*/  S2UR UR5, SR_CgaCtaId ;  /* 0x00000000000579c3 */ /* 0x000e220000008800 */
[----:B------:R-:W-:Y:S02]  /*0f60*/  UMOV UR4, 0x400 ;  /* 0x0000040000047882 */ /* 0x000fe40000000000 */
[----:B0-----:R-:W-:-:S09]  /*0f70*/  ULEA UR4, UR5, UR4, 0x18 ;  /* 0x0000000405047291 */ /* 0x001fd2000f8ec0ff */
[----:B------:R-:W-:Y:S03]  /*0f80*/  ATOMS.POPC.INC.32 RZ, [UR4] ;  /* 0x00000000ffff7f8c */ /* 0x000fe6000d800004 */
.L_x_119:
[----:B------:R-:W-:Y:S05]  /*0f90*/  BSYNC.RECONVERGENT B3 ;  /* 0x0000000000037941 */ /* 0x000fea0003800200 */
.L_x_118:
[----:B------:R-:W-:Y:S04]  /*0fa0*/  BSSY.RECONVERGENT B3, `(.L_x_120) ;  /* 0x0000006000037945 */ /* 0x000fe80003800200 */
[----:B------:R-:W-:Y:S05]  /*0fb0*/  @P3 BRA `(.L_x_121) ;  /* 0x0000000000103947 */ /* 0x000fea0003800000 */
[----:B------:R-:W0:Y:S01]  /*0fc0*/  S2UR UR5, SR_CgaCtaId ;  /* 0x00000000000579c3 */ /* 0x000e220000008800 */
[----:B------:R-:W-:Y:S02]  /*0fd0*/  UMOV UR4, 0x400 ;  /* 0x0000040000047882 */ /* 0x000fe40000000000 */
[----:B0-----:R-:W-:-:S09]  /*0fe0*/  ULEA UR4, UR5, UR4, 0x18 ;  /* 0x0000000405047291 */ /* 0x001fd2000f8ec0ff */
[----:B------:R-:W-:Y:S03]  /*0ff0*/  ATOMS.POPC.INC.32 RZ, [UR4] ;  /* 0x00000000ffff7f8c */ /* 0x000fe6000d800004 */
.L_x_121:
[----:B------:R-:W-:Y:S05]  /*1000*/  BSYNC.RECONVERGENT B3 ;  /* 0x0000000000037941 */ /* 0x000fea0003800200 */
.L_x_120:
[----:B------:R-:W-:Y:S04]  /*1010*/  BSSY.RECONVERGENT B3, `(.L_x_122) ;  /* 0x0000006000037945 */ /* 0x000fe80003800200 */
[----:B------:R-:W-:Y:S05]  /*1020*/  @P2 BRA `(.L_x_123) ;  /* 0x0000000000102947 */ /* 0x000fea0003800000 */
[----:B------:R-:W0:Y:S01]  /*1030*/  S2UR UR5, SR_CgaCtaId ;  /* 0x00000000000579c3 */ /* 0x000e220000008800 */
[----:B------:R-:W-:Y:S02]  /*1040*/  UMOV UR4, 0x400 ;  /* 0x0000040000047882 */ /* 0x000fe40000000000 */
[----:B0-----:R-:W-:-:S09]  /*1050*/  ULEA UR4, UR5, UR4, 0x18 ;  /* 0x0000000405047291 */ /* 0x001fd2000f8ec0ff */
[----:B------:R-:W-:Y:S03]  /*1060*/  ATOMS.POPC.INC.32 RZ, [UR4] ;  /* 0x00000000ffff7f8c */ /* 0x000fe6000d800004 */
.L_x_123:
[----:B------:R-:W-:Y:S05]  /*1070*/  BSYNC.RECONVERGENT B3 ;  /* 0x0000000000037941 */ /* 0x000fea0003800200 */
.L_x_122:
[----:B------:R-:W-:Y:S04]  /*1080*/  BSSY.RECONVERGENT B3, `(.L_x_124) ;  /* 0x0000006000037945 */ /* 0x000fe80003800200 */
[----:B------:R-:W-:Y:S05]  /*1090*/  @P1 BRA `(.L_x_125) ;  /* 0x0000000000101947 */ /* 0x000fea0003800000 */
[----:B------:R-:W0:Y:S01]  /*10a0*/  S2UR UR5, SR_CgaCtaId ;  /* 0x00000000000579c3 */ /* 0x000e220000008800 */
[----:B------:R-:W-:Y:S02]  /*10b0*/  UMOV UR4, 0x400 ;  /* 0x0000040000047882 */ /* 0x000fe40000000000 */
[----:B0-----:R-:W-:-:S09]  /*10c0*/  ULEA UR4, UR5, UR4, 0x18 ;  /* 0x0000000405047291 */ /* 0x001fd2000f8ec0ff */
[----:B------:R-:W-:Y:S03]  /*10d0*/  ATOMS.POPC.INC.32 RZ, [UR4] ;  /* 0x00000000ffff7f8c */ /* 0x000fe6000d800004 */
.L_x_125:
[----:B------:R-:W-:Y:S05]  /*10e0*/  BSYNC.RECONVERGENT B3 ;  /* 0x0000000000037941 */ /* 0x000fea0003800200 */
.L_x_124:
[----:B------:R-:W-:Y:S04]  /*10f0*/  BSSY.RECONVERGENT B3, `(.L_x_126) ;  /* 0x0000006000037945 */ /* 0x000fe80003800200 */
[----:B------:R-:W-:Y:S05]  /*1100*/  @P0 BRA `(.L_x_127) ;  /* 0x0000000000100947 */ /* 0x000fea0003800000 */
[----:B------:R-:W0:Y:S01]  /*1110*/  S2UR UR5, SR_CgaCtaId ;  /* 0x00000000000579c3 */ /* 0x000e220000008800 */
[----:B------:R-:W-:Y:S02]  /*1120*/  UMOV UR4, 0x400 ;  /* 0x0000040000047882 */ /* 0x000fe40000000000 */
[----:B0-----:R-:W-:-:S09]  /*1130*/  ULEA UR4, UR5, UR4, 0x18 ;  /* 0x0000000405047291 */ /* 0x001fd2000f8ec0ff */
[----:B------:R-:W-:Y:S03]  /*1140*/  ATOMS.POPC.INC.32 RZ, [UR4] ;  /* 0x00000000ffff7f8c */ /* 0x000fe6000d800004 */
.L_x_127:
[----:B------:R-:W-:Y:S05]  /*1150*/  BSYNC.RECONVERGENT B3 ;  /* 0x0000000000037941 */ /* 0x000fea0003800200 */
.L_x_126:
[----:B------:R-:W-:Y:S04]  /*1160*/  BSSY.RECONVERGENT B3, `(.L_x_128) ;  /* 0x0000006000037945 */ /* 0x000fe80003800200 */
[----:B------:R-:W-:Y:S05]  /*1170*/  @P6 BRA `(.L_x_129) ;  /* 0x0000000000106947 */ /* 0x000fea0003800000 */
[----:B------:R-:W0:Y:S01]  /*1180*/  S2UR UR5, SR_CgaCtaId ;  /* 0x00000000000579c3 */ /* 0x000e220000008800 */
[----:B------:R-:W-:Y:S02]  /*1190*/  UMOV UR4, 0x400 ;  /* 0x0000040000047882 */ /* 0x000fe40000000000 */
[----:B0-----:R-:W-:-:S09]  /*11a0*/  ULEA UR4, UR5, UR4, 0x18 ;  /* 0x0000000405047291 */ /* 0x001fd2000f8ec0ff */
[----:B------:R-:W-:Y:S03]  /*11b0*/  ATOMS.POPC.INC.32 RZ, [UR4] ;  /* 0x00000000ffff7f8c */ /* 0x000fe6000d800004 */
.L_x_129:
[----:B------:R-:W-:Y:S05]  /*11c0*/  BSYNC.RECONVERGENT B3 ;  /* 0x0000000000037941 */ /* 0x000fea0003800200 */
.L_x_128:
[----:B------:R-:W-:-:S07]  /*11d0*/  VIADD R11, R11, 0x8 ;  /* 0x000000080b0b7836 */ /* 0x000fce0000000000 */
.L_x_113:
[----:B------:R-:W-:Y:S05]  /*11e0*/  BSYNC.RECONVERGENT B2 ;  /* 0x0000000000027941 */ /* 0x000fea0003800200 */
.L_x_112:
        /* <DEDUP_REMOVED lines=18> */
[----:B------:R-:W0:Y:S01]  /*1310*/  S2UR UR5, SR_CgaCtaId ;  /* 0x00000000000579c3 */ /* 0x000e220000008800 */
[----:B------:R-:W-:Y:S02]  /*1320*/  UMOV UR4, 0x400 ;  /* 0x0000040000047882 */ /* 0x000fe40000000000 */
[----:B0-----:R-:W-:-:S09]  /*1330*/  ULEA UR4, UR5, UR4, 0x18 ;  /* 0x0000000405047291 */ /* 0x001fd2000f8ec0ff */
[----:B------:R-:W-:Y:S03]  /*1340*/  ATOMS.POPC.INC.32 RZ, [UR4] ;  /* 0x00000000ffff7f8c */ /* 0x000fe6000d800004 */
.L_x_133:
[----:B------:R-:W-:Y:S05]  /*1350*/  BSYNC.RECONVERGENT B3 ;  /* 0x0000000000037941 */ /* 0x000fea0003800200 */
.L_x_132:
[----:B------:R-:W-:Y:S04]  /*1360*/  BSSY.RECONVERGENT B3, `(.L_x_134) ;  /* 0x0000006000037945 */ /* 0x000fe80003800200 */
[----:B------:R-:W-:Y:S05]  /*1370*/  @P1 BRA `(.L_x_135) ;  /* 0x0000000000101947 */ /* 0x000fea0003800000 */
[----:B------:R-:W0:Y:S01]  /*1380*/  S2UR UR5, SR_CgaCtaId ;  /* 0x00000000000579c3 */ /* 0x000e220000008800 */
[----:B------:R-:W-:Y:S02]  /*1390*/  UMOV UR4, 0x400 ;  /* 0x0000040000047882 */ /* 0x000fe40000000000 */
[----:B0-----:R-:W-:-:S09]  /*13a0*/  ULEA UR4, UR5, UR4, 0x18 ;  /* 0x0000000405047291 */ /* 0x001fd2000f8ec0ff */
[----:B------:R-:W-:Y:S03]  /*13b0*/  ATOMS.POPC.INC.32 RZ, [UR4] ;  /* 0x00000000ffff7f8c */ /* 0x000fe6000d800004 */
.L_x_135:
[----:B------:R-:W-:Y:S05]  /*13c0*/  BSYNC.RECONVERGENT B3 ;  /* 0x0000000000037941 */ /* 0x000fea0003800200 */
.L_x_134:
[----:B------:R-:W-:Y:S04]  /*13d0*/  BSSY.RECONVERGENT B3, `(.L_x_136) ;  /* 0x0000006000037945 */ /* 0x000fe80003800200 */
[----:B------:R-:W-:Y:S05]  /*13e0*/  @P2 BRA `(.L_x_137) ;  /* 0x0000000000102947 */ /* 0x000fea0003800000 */
[----:B------:R-:W0:Y:S01]  /*13f0*/  S2UR UR5, SR_CgaCtaId ;  /* 0x00000000000579c3 */ /* 0x000e220000008800 */
[----:B------:R-:W-:Y:S02]  /*1400*/  UMOV UR4, 0x400 ;  /* 0x0000040000047882 */ /* 0x000fe40000000000 */
[----:B0-----:R-:W-:-:S09]  /*1410*/  ULEA UR4, UR5, UR4, 0x18 ;  /* 0x0000000405047291 */ /* 0x001fd2000f8ec0ff */
[----:B------:R-:W-:Y:S03]  /*1420*/  ATOMS.POPC.INC.32 RZ, [UR4] ;  /* 0x00000000ffff7f8c */ /* 0x000fe6000d800004 */
.L_x_137:
[----:B------:R-:W-:Y:S05]  /*1430*/  BSYNC.RECONVERGENT B3 ;  /* 0x0000000000037941 */ /* 0x000fea0003800200 */
.L_x_136:
[----:B------:R-:W-:Y:S04]  /*1440*/  BSSY.RECONVERGENT B3, `(.L_x_138) ;  /* 0x0000006000037945 */ /* 0x000fe80003800200 */
[----:B------:R-:W-:Y:S05]  /*1450*/  @P3 BRA `(.L_x_139) ;  /* 0x0000000000103947 */ /* 0x000fea0003800000 */
[----:B------:R-:W0:Y:S01]  /*1460*/  S2UR UR5, SR_CgaCtaId ;  /* 0x00000000000579c3 */ /* 0x000e220000008800 */
[----:B------:R-:W-:Y:S02]  /*1470*/  UMOV UR4, 0x400 ;  /* 0x0000040000047882 */ /* 0x000fe40000000000 */
[----:B0-----:R-:W-:-:S09]  /*1480*/  ULEA UR4, UR5, UR4, 0x18 ;  /* 0x0000000405047291 */ /* 0x001fd2000f8ec0ff */
[----:B------:R-:W-:Y:S03]  /*1490*/  ATOMS.POPC.INC.32 RZ, [UR4] ;  /* 0x00000000ffff7f8c */ /* 0x000fe6000d800004 */
.L_x_139:
[----:B------:R-:W-:Y:S05]  /*14a0*/  BSYNC.RECONVERGENT B3 ;  /* 0x0000000000037941 */ /* 0x000fea0003800200 */
.L_x_138:
[----:B------:R-:W-:-:S07]  /*14b0*/  VIADD R11, R11, 0x4 ;  /* 0x000000040b0b7836 */ /* 0x000fce0000000000 */
.L_x_131:
[----:B------:R-:W-:Y:S05]  /*14c0*/  BSYNC.RECONVERGENT B2 ;  /* 0x0000000000027941 */ /* 0x000fea0003800200 */
.L_x_130:
        /* <DEDUP_REMOVED lines=9> */
[----:B------:R-:W0:Y:S01]  /*1560*/  S2UR UR5, SR_CgaCtaId ;  /* 0x00000000000579c3 */ /* 0x000e220000008800 */
[----:B------:R-:W-:Y:S02]  /*1570*/  UMOV UR4, 0x400 ;  /* 0x0000040000047882 */ /* 0x000fe40000000000 */
[----:B0-----:R-:W-:-:S09]  /*1580*/  ULEA UR4, UR5, UR4, 0x18 ;  /* 0x0000000405047291 */ /* 0x001fd2000f8ec0ff */
[----:B------:R-:W-:Y:S03]  /*1590*/  ATOMS.POPC.INC.32 RZ, [UR4] ;  /* 0x00000000ffff7f8c */ /* 0x000fe6000d800004 */
.L_x_141:
[----:B------:R-:W-:Y:S05]  /*15a0*/  BSYNC.RECONVERGENT B2 ;  /* 0x0000000000027941 */ /* 0x000fea0003800200 */
.L_x_140:
[----:B------:R-:W-:Y:S05]  /*15b0*/  @!P1 BRA `(.L_x_76) ;  /* 0x0000000000489947 */ /* 0x000fea0003800000 */
[----:B------:R-:W2:Y:S01]  /*15c0*/  LDG.E R6, desc[UR6][R8.64+0x4] ;  /* 0x0000040608067981 */ /* 0x000ea2000c1e1900 */
[----:B------:R-:W-:Y:S01]  /*15d0*/  BSSY.RECONVERGENT B2, `(.L_x_142) ;  /* 0x0000008000027945 */ /* 0x000fe20003800200 */
[----:B------:R-:W-:Y:S02]  /*15e0*/  ISETP.NE.AND P1, PT, R15, 0x2, PT ;  /* 0x000000020f00780c */ /* 0x000fe40003f25270 */
[----:B--2---:R-:W-:-:S13]  /*15f0*/  ISETP.NE.AND P0, PT, R6, R5, PT ;  /* 0x000000050600720c */ /* 0x004fda0003f05270 */
[----:B------:R-:W-:Y:S05]  /*1600*/  @P0 BRA `(.L_x_143) ;  /* 0x0000000000100947 */ /* 0x000fea0003800000 */
[----:B------:R-:W0:Y:S01]  /*1610*/  S2UR UR5, SR_CgaCtaId ;  /* 0x00000000000579c3 */ /* 0x000e220000008800 */
[----:B------:R-:W-:Y:S02]  /*1620*/  UMOV UR4, 0x400 ;  /* 0x0000040000047882 */ /* 0x000fe40000000000 */
[----:B0-----:R-:W-:-:S09]  /*1630*/  ULEA UR4, UR5, UR4, 0x18 ;  /* 0x0000000405047291 */ /* 0x001fd2000f8ec0ff */
[----:B------:R-:W-:Y:S03]  /*1640*/  ATOMS.POPC.INC.32 RZ, [UR4] ;  /* 0x00000000ffff7f8c */ /* 0x000fe6000d800004 */
.L_x_143:
[----:B------:R-:W-:Y:S05]  /*1650*/  BSYNC.RECONVERGENT B2 ;  /* 0x0000000000027941 */ /* 0x000fea0003800200 */
.L_x_142:
[----:B------:R-:W-:Y:S05]  /*1660*/  @!P1 BRA `(.L_x_76) ;  /* 0x00000000001c9947 */ /* 0x000fea0003800000 */
[----:B------:R-:W2:Y:S02]  /*1670*/  LDG.E R8, desc[UR6][R8.64+0x8] ;  /* 0x0000080608087981 */ /* 0x000ea4000c1e1900 */
[----:B--2---:R-:W-:-:S13]  /*1680*/  ISETP.NE.AND P0, PT, R8, R5, PT ;  /* 0x000000050800720c */ /* 0x004fda0003f05270 */
[----:B------:R-:W-:Y:S05]  /*1690*/  @P0 BRA `(.L_x_76) ;  /* 0x0000000000100947 */ /* 0x000fea0003800000 */
[----:B------:R-:W0:Y:S01]  /*16a0*/  S2UR UR5, SR_CgaCtaId ;  /* 0x00000000000579c3 */ /* 0x000e220000008800 */
[----:B------:R-:W-:Y:S02]  /*16b0*/  UMOV UR4, 0x400 ;  /* 0x0000040000047882 */ /* 0x000fe40000000000 */
[----:B0-----:R-:W-:-:S09]  /*16c0*/  ULEA UR4, UR5, UR4, 0x18 ;  /* 0x0000000405047291 */ /* 0x001fd2000f8ec0ff */
[----:B------:R-:W-:Y:S03]  /*16d0*/  ATOMS.POPC.INC.32 RZ, [UR4] ;  /* 0x00000000ffff7f8c */ /* 0x000fe6000d800004 */
.L_x_76:
[----:B------:R-:W-:Y:S05]  /*16e0*/  BSYNC.RECONVERGENT B0 ;  /* 0x0000000000007941 */ /* 0x000fea0003800200 */
.L_x_75:
[----:B------:R-:W-:-:S13]  /*16f0*/  ISETP.NE.AND P0, PT, R13, RZ, PT ;  /* 0x000000ff0d00720c */ /* 0x000fda0003f05270 */
[----:B------:R-:W-:Y:S05]  /*1700*/  @!P0 BRA `(.L_x_144) ;  /* 0xffffffe800bc8947 */ /* 0x000fea000383ffff */
.L_x_74:
[----:B------:R-:W-:Y:S05]  /*1710*/  BSYNC.RECONVERGENT B1 ;  /* 0x0000000000017941 */ /* 0x000fea0003800200 */
.L_x_73:
[----:B------:R-:W-:Y:S01]  /*1720*/  BAR.SYNC.DEFER_BLOCKING 0x0 ;  /* 0x0000000000007b1d */ /* 0x000fe20000010000 */
[----:B------:R-:W-:-:S13]  /*1730*/  ISETP.NE.AND P0, PT, R0, RZ, PT ;  /* 0x000000ff0000720c */ /* 0x000fda0003f05270 */
[----:B------:R-:W-:Y:S05]  /*1740*/  @P0 EXIT ;  /* 0x000000000000094d */ /* 0x000fea0003800000 */
[----:B------:R-:W0:Y:S01]  /*1750*/  S2UR UR5, SR_CgaCtaId ;  /* 0x00000000000579c3 */ /* 0x000e220000008800 */
[----:B------:R-:W-:-:S07]  /*1760*/  UMOV UR4, 0x400 ;  /* 0x0000040000047882 */ /* 0x000fce0000000000 */
[----:B------:R-:W1:Y:S01]  /*1770*/  LDC.64 R2, c[0x0][0x3a0] ;  /* 0x0000e800ff027b82 */ /* 0x000e620000000a00 */
[----:B0-----:R-:W-:-:S09]  /*1780*/  ULEA UR4, UR5, UR4, 0x18 ;  /* 0x0000000405047291 */ /* 0x001fd2000f8ec0ff */
[----:B-----5:R-:W1:Y:S04]  /*1790*/  LDS R5, [UR4] ;  /* 0x00000004ff057984 */ /* 0x020e680008000800 */
[----:B-1----:R-:W-:Y:S01]  /*17a0*/  REDG.E.ADD.STRONG.GPU desc[UR6][R2.64], R5 ;  /* 0x000000050200798e */ /* 0x002fe2000c12e106 */
[----:B------:R-:W-:Y:S05]  /*17b0*/  EXIT ;  /* 0x000000000000794d */ /* 0x000fea0003800000 */
.L_x_145:
        /* <DEDUP_REMOVED lines=12> */
.L_x_155:


//--------------------- .text._Z19gather_atomic_naiveiPiS_S_S_ --------------------------
	.section	.text._Z19gather_atomic_naiveiPiS_S_S_,"ax",@progbits
	.align	128
        .global         _Z19gather_atomic_naiveiPiS_S_S_
        .type           _Z19gather_atomic_naiveiPiS_S_S_,@function
        .size           _Z19gather_atomic_naiveiPiS_S_S_,(.L_x_156 - _Z19gather_atomic_naiveiPiS_S_S_)
        .other          _Z19gather_atomic_naiveiPiS_S_S_,@"STO_CUDA_ENTRY STV_DEFAULT"
_Z19gather_atomic_naiveiPiS_S_S_:
.text._Z19gather_atomic_naiveiPiS_S_S_:
[----:B------:R-:W-:Y:S01]  /*0000*/  LDC R1, c[0x0][0x37c] ;  /* 0x0000df00ff017b82 */ /* 0x000fe20000000800 */
[----:B------:R-:W0:Y:S07]  /*0010*/  S2R R0, SR_TID.X ;  /* 0x0000000000007919 */ /* 0x000e2e0000002100 */
[----:B------:R-:W0:Y:S01]  /*0020*/  S2UR UR4, SR_CTAID.X ;  /* 0x00000000000479c3 */ /* 0x000e220000002500 */
[----:B------:R-:W1:Y:S07]  /*0030*/  LDCU UR5, c[0x0][0x380] ;  /* 0x00007000ff0577ac */ /* 0x000e6e0008000800 */
[----:B------:R-:W0:Y:S02]  /*0040*/  LDC R9, c[0x0][0x360] ;  /* 0x0000d800ff097b82 */ /* 0x000e240000000800 */
[----:B0-----:R-:W-:-:S05]  /*0050*/  IMAD R9, R9, UR4, R0 ;  /* 0x0000000409097c24 */ /* 0x001fca000f8e0200 */
[----:B-1----:R-:W-:-:S13]  /*0060*/  ISETP.GE.AND P0, PT, R9, UR5, PT ;  /* 0x0000000509007c0c */ /* 0x002fda000bf06270 */
[----:B------:R-:W-:Y:S05]  /*0070*/  @P0 EXIT ;  /* 0x000000000000094d */ /* 0x000fea0003800000 */
[----:B------:R-:W0:Y:S01]  /*0080*/  LDC.64 R4, c[0x0][0x388] ;  /* 0x0000e200ff047b82 */ /* 0x000e220000000a00 */
[----:B------:R-:W1:Y:S07]  /*0090*/  LDCU.64 UR4, c[0x0][0x358] ;  /* 0x00006b00ff0477ac */ /* 0x000e6e0008000a00 */
[----:B------:R-:W2:Y:S08]  /*00a0*/  LDC.64 R2, c[0x0][0x398] ;  /* 0x0000e600ff027b82 */ /* 0x000eb00000000a00 */
[----:B------:R-:W3:Y:S01]  /*00b0*/  LDC.64 R6, c[0x0][0x390] ;  /* 0x0000e400ff067b82 */ /* 0x000ee20000000a00 */
[----:B0-----:R-:W-:-:S06]  /*00c0*/  IMAD.WIDE R4, R9, 0x4, R4 ;  /* 0x0000000409047825 */ /* 0x001fcc00078e0204 */
[----:B-1----:R-:W2:Y:S02]  /*00d0*/  LDG.E R5, desc[UR4][R4.64] ;  /* 0x0000000404057981 */ /* 0x002ea4000c1e1900 */
[----:B--2---:R-:W-:-:S05]  /*00e0*/  IMAD.WIDE R2, R5, 0x4, R2 ;  /* 0x0000000405027825 */ /* 0x004fca00078e0202 */
[----:B------:R-:W2:Y:S04]  /*00f0*/  LDG.E R8, desc[UR4][R2.64] ;  /* 0x0000000402087981 */ /* 0x000ea8000c1e1900 */
[----:B------:R-:W2:Y:S01]  /*0100*/  LDG.E R11, desc[UR4][R2.64+0x4] ;  /* 0x00000404020b7981 */ /* 0x000ea2000c1e1900 */
[----:B---3--:R-:W-:Y:S01]  /*0110*/  IMAD.WIDE R6, R9, 0x4, R6 ;  /* 0x0000000409067825 */ /* 0x008fe200078e0206 */
[----:B--2---:R-:W-:-:S13]  /*0120*/  ISETP.GE.AND P0, PT, R8, R11, PT ;  /* 0x0000000b0800720c */ /* 0x004fda0003f06270 */
[----:B------:R-:W-:Y:S05]  /*0130*/  @P0 EXIT ;  /* 0x000000000000094d */ /* 0x000fea0003800000 */
[----:B------:R0:W5:Y:S01]  /*0140*/  LDG.E R0, desc[UR4][R6.64] ;  /* 0x0000000406007981 */ /* 0x000162000c1e1900 */
[----:B------:R-:W-:-:S07]  /*0150*/  MOV R13, R8 ;  /* 0x00000008000d7202 */ /* 0x000fce0000000f00 */
.L_x_152:
[----:B0-----:R-:W0:Y:S08]  /*0160*/  LDC.64 R6, c[0x0][0x390] ;  /* 0x0000e400ff067b82 */ /* 0x001e300000000a00 */
[----:B------:R-:W1:Y:S01]  /*0170*/  LDC.64 R4, c[0x0][0x398] ;  /* 0x0000e600ff047b82 */ /* 0x000e620000000a00 */
[----:B0-----:R-:W-:-:S06]  /*0180*/  IMAD.WIDE R6, R13, 0x4, R6 ;  /* 0x000000040d067825 */ /* 0x001fcc00078e0206 */
[----:B------:R-:W1:Y:S02]  /*0190*/  LDG.E R7, desc[UR4][R6.64] ;  /* 0x0000000406077981 */ /* 0x000e64000c1e1900 */
[----:B-1----:R-:W-:-:S05]  /*01a0*/  IMAD.WIDE R4, R7, 0x4, R4 ;  /* 0x0000000407047825 */ /* 0x002fca00078e0204 */
[----:B------:R-:W2:Y:S04]  /*01b0*/  LDG.E R10, desc[UR4][R4.64] ;  /* 0x00000004040a7981 */ /* 0x000ea8000c1e1900 */
[----:B------:R-:W2:Y:S01]  /*01c0*/  LDG.E R15, desc[UR4][R4.64+0x4] ;  /* 0x00000404040f7981 */ /* 0x000ea2000c1e1900 */
[----:B------:R-:W-:Y:S01]  /*01d0*/  BSSY.RECONVERGENT B0, `(.L_x_146) ;  /* 0x0000018000007945 */ /* 0x000fe20003800200 */
[----:B--2---:R-:W-:-:S13]  /*01e0*/  ISETP.GE.AND P0, PT, R10, R15, PT ;  /* 0x0000000f0a00720c */ /* 0x004fda0003f06270 */
[----:B------:R-:W-:Y:S05]  /*01f0*/  @P0 BRA `(.L_x_147) ;  /* 0x0000000000540947 */ /* 0x000fea0003800000 */
[----:B------:R-:W0:Y:S01]  /*0200*/  LDC.64 R8, c[0x0][0x390] ;  /* 0x0000e400ff087b82 */ /* 0x000e220000000a00 */
[----:B------:R-:W-:Y:S01]  /*0210*/  BSSY.RECONVERGENT B1, `(.L_x_148) ;  /* 0x0000012000017945 */ /* 0x000fe20003800200 */
.L_x_151:
[----:B0-----:R-:W-:-:S06]  /*0220*/  IMAD.WIDE R6, R10, 0x4, R8 ;  /* 0x000000040a067825 */ /* 0x001fcc00078e0208 */
[----:B------:R-:W2:Y:S01]  /*0230*/  LDG.E R7, desc[UR4][R6.64] ;  /* 0x0000000406077981 */ /* 0x000ea2000c1e1900 */
[----:B------:R-:W-:Y:S01]  /*0240*/  BSSY.RECONVERGENT B2, `(.L_x_149) ;  /* 0x000000c000027945 */ /* 0x000fe20003800200 */
[----:B------:R-:W-:Y:S02]  /*0250*/  IADD3 R10, PT, PT, R10, 0x1, RZ ;  /* 0x000000010a0a7810 */ /* 0x000fe40007ffe0ff */
[----:B--2--5:R-:W-:-:S13]  /*0260*/  ISETP.NE.AND P0, PT, R7, R0, PT ;  /* 0x000000000700720c */ /* 0x024fda0003f05270 */
[----:B------:R-:W-:Y:S05]  /*0270*/  @P0 BRA `(.L_x_150) ;  /* 0x0000000000200947 */ /* 0x000fea0003800000 */
[----:B------:R-:W0:Y:S01]  /*0280*/  S2R R12, SR_LANEID ;  /* 0x00000000000c7919 */ /* 0x000e220000000000 */
[----:B------:R-:W1:Y:S01]  /*0290*/  LDC.64 R6, c[0x0][0x3a0] ;  /* 0x0000e800ff067b82 */ /* 0x000e620000000a00 */
[----:B------:R-:W-:Y:S02]  /*02a0*/  VOTEU.ANY UR6, UPT, PT ;  /* 0x0000000000067886 */ /* 0x000fe400038e0100 */
[----:B------:R-:W-:Y:S02]  /*02b0*/  UFLO.U32 UR7, UR6 ;  /* 0x00000006000772bd */ /* 0x000fe400080e0000 */
[----:B------:R-:W1:Y:S04]  /*02c0*/  POPC R11, UR6 ;  /* 0x00000006000b7d09 */ /* 0x000e680008000000 */
[----:B0-----:R-:W-:-:S13]  /*02d0*/  ISETP.EQ.U32.AND P0, PT, R12, UR7, PT ;  /* 0x000000070c007c0c */ /* 0x001fda000bf02070 */
[----:B-1----:R0:W-:Y:S04]  /*02e0*/  @P0 REDG.E.ADD.STRONG.GPU desc[UR4][R6.64], R11 ;  /* 0x0000000b0600098e */ /* 0x0021e8000c12e104 */
[----:B------:R0:W5:Y:S02]  /*02f0*/  LDG.E R15, desc[UR4][R4.64+0x4] ;  /* 0x00000404040f7981 */ /* 0x000164000c1e1900 */
.L_x_150:
[----:B------:R-:W-:Y:S05]  /*0300*/  BSYNC.RECONVERGENT B2 ;  /* 0x0000000000027941 */ /* 0x000fea0003800200 */
.L_x_149:
[----:B-----5:R-:W-:-:S13]  /*0310*/  ISETP.GE.AND P0, PT, R10, R15, PT ;  /* 0x0000000f0a00720c */ /* 0x020fda0003f06270 */
[----:B------:R-:W-:Y:S05]  /*0320*/  @!P0 BRA `(.L_x_151) ;  /* 0xfffffffc00bc8947 */ /* 0x000fea000383ffff */
[----:B------:R-:W-:Y:S05]  /*0330*/  BSYNC.RECONVERGENT B1 ;  /* 0x0000000000017941 */ /* 0x000fea0003800200 */
.L_x_148:
[----:B0-----:R0:W5:Y:S02]  /*0340*/  LDG.E R11, desc[UR4][R2.64+0x4] ;  /* 0x00000404020b7981 */ /* 0x001164000c1e1900 */
.L_x_147:
[----:B------:R-:W-:Y:S05]  /*0350*/  BSYNC.RECONVERGENT B0 ;  /* 0x0000000000007941 */ /* 0x000fea0003800200 */
.L_x_146:
[----:B------:R-:W-:-:S04]  /*0360*/  IADD3 R13, PT, PT, R13, 0x1, RZ ;  /* 0x000000010d0d7810 */ /* 0x000fc80007ffe0ff */
[----:B-----5:R-:W-:-:S13]  /*0370*/  ISETP.GE.AND P0, PT, R13, R11, PT ;  /* 0x0000000b0d00720c */ /* 0x020fda0003f06270 */
[----:B------:R-:W-:Y:S05]  /*0380*/  @!P0 BRA `(.L_x_152) ;  /* 0xfffffffc00748947 */ /* 0x000fea000383ffff */
[----:B------:R-:W-:Y:S05]  /*0390*/  EXIT ;  /* 0x000000000000794d */ /* 0x000fea0003800000 */
.L_x_153:
        /* <DEDUP_REMOVED lines=14> */
.L_x_156:


//--------------------- .nv.shared._Z18gather_atomic_warpiPiS_S_S_ --------------------------
	.section	.nv.shared._Z18gather_atomic_warpiPiS_S_S_,"aw",@nobits
	.sectionflags	@""
	.align	4
.nv.shared._Z18gather_atomic_warpiPiS_S_S_:
	.zero		1056


//--------------------- .nv.shared.reserved.0     --------------------------
	.section	.nv.shared.reserved.0,"aw",@nobits
	.weak		__nv_reservedSMEM_offset_0_alias
	.size		__nv_reservedSMEM_offset_0_alias, 0, 64
	.other		__nv_reservedSMEM_offset_0_alias,@"STO_CUDA_RESERVED_SHARED STV_DEFAULT"
__nv_reservedSMEM_offset_0_alias:
	.zero		0
	.zero		64


//--------------------- .nv.shared._Z19gather_atomic_blockiPiS_S_S_ --------------------------
	.section	.nv.shared._Z19gather_atomic_blockiPiS_S_S_,"aw",@nobits
	.sectionflags	@""
	.align	4
.nv.shared._Z19gather_atomic_blockiPiS_S_S_:
	.zero		1028


//--------------------- .nv.constant0._Z18gather_atomic_warpiPiS_S_S_ --------------------------
	.section	.nv.constant0._Z18gather_atomic_warpiPiS_S_S_,"a",@progbits
	.sectionflags	@""
	.align	4
.nv.constant0._Z18gather_atomic_warpiPiS_S_S_:
	.zero		936


//--------------------- .nv.constant0._Z19gather_atomic_blockiPiS_S_S_ --------------------------
	.section	.nv.constant0._Z19gather_atomic_blockiPiS_S_S_,"a",@progbits
	.sectionflags	@""
	.align	4
.nv.constant0._Z19gather_atomic_blockiPiS_S_S_:
	.zero		936


//--------------------- .nv.constant0._Z19gather_atomic_naiveiPiS_S_S_ --------------------------
	.section	.nv.constant0._Z19gather_atomic_naiveiPiS_S_S_,"a",@progbits
	.sectionflags	@""
	.align	4
.nv.constant0._Z19gather_atomic_naiveiPiS_S_S_:
	.zero		936


//--------------------- SYMBOLS --------------------------

	.type		.nv.reservedSmem.offset0,@object
	.size		.nv.reservedSmem.offset0,0x4
	.type		.nv.reservedSmem.cap,@object
	.size		.nv.reservedSmem.cap,0x4
